//
// Generated by NVIDIA NVVM Compiler
//
// Compiler Build ID: CL-36424714
// Cuda compilation tools, release 13.0, V13.0.88
// Based on NVVM 20.0.0
//

.version 9.0
.target sm_100
.address_size 64

	// .globl	_Z14gpuYoloLayerV3PKfPfjjjj

.visible .entry _Z14gpuYoloLayerV3PKfPfjjjj(
	.param .u64 .ptr .align 1 _Z14gpuYoloLayerV3PKfPfjjjj_param_0,
	.param .u64 .ptr .align 1 _Z14gpuYoloLayerV3PKfPfjjjj_param_1,
	.param .u32 _Z14gpuYoloLayerV3PKfPfjjjj_param_2,
	.param .u32 _Z14gpuYoloLayerV3PKfPfjjjj_param_3,
	.param .u32 _Z14gpuYoloLayerV3PKfPfjjjj_param_4,
	.param .u32 _Z14gpuYoloLayerV3PKfPfjjjj_param_5
)
{
	.reg .pred 	%p<15>;
	.reg .b32 	%r<104>;
	.reg .b32 	%f<97>;
	.reg .b64 	%rd<65>;

	ld.param.u64 	%rd3, [_Z14gpuYoloLayerV3PKfPfjjjj_param_0];
	ld.param.u64 	%rd4, [_Z14gpuYoloLayerV3PKfPfjjjj_param_1];
	ld.param.u32 	%r47, [_Z14gpuYoloLayerV3PKfPfjjjj_param_2];
	ld.param.u32 	%r45, [_Z14gpuYoloLayerV3PKfPfjjjj_param_3];
	ld.param.u32 	%r46, [_Z14gpuYoloLayerV3PKfPfjjjj_param_4];
	ld.param.u32 	%r48, [_Z14gpuYoloLayerV3PKfPfjjjj_param_5];
	cvta.to.global.u64 	%rd1, %rd4;
	cvta.to.global.u64 	%rd2, %rd3;
	mov.u32 	%r49, %ctaid.x;
	mov.u32 	%r50, %ntid.x;
	mov.u32 	%r51, %tid.x;
	mad.lo.s32 	%r1, %r49, %r50, %r51;
	mov.u32 	%r52, %ctaid.y;
	mov.u32 	%r53, %ntid.y;
	mov.u32 	%r54, %tid.y;
	mad.lo.s32 	%r55, %r52, %r53, %r54;
	mov.u32 	%r56, %ctaid.z;
	mov.u32 	%r57, %ntid.z;
	mov.u32 	%r58, %tid.z;
	mad.lo.s32 	%r3, %r56, %r57, %r58;
	setp.ge.u32 	%p1, %r1, %r45;
	setp.ge.u32 	%p2, %r55, %r47;
	or.pred  	%p3, %p1, %p2;
	setp.ge.u32 	%p4, %r3, %r48;
	or.pred  	%p5, %p3, %p4;
	@%p5 bra 	$L__BB0_13;
	mul.lo.s32 	%r4, %r45, %r47;
	mad.lo.s32 	%r5, %r45, %r55, %r1;
	add.s32 	%r59, %r46, 5;
	mul.lo.s32 	%r6, %r59, %r3;
	mad.lo.s32 	%r60, %r6, %r4, %r5;
	mul.wide.u32 	%rd5, %r60, 4;
	add.s64 	%rd6, %rd2, %rd5;
	ld.global.f32 	%f1, [%rd6];
	mul.f32 	%f2, %f1, 0fBFB8AA3B;
	ex2.approx.f32 	%f3, %f2;
	add.f32 	%f4, %f3, 0f3F800000;
	rcp.rn.f32 	%f5, %f4;
	add.s64 	%rd7, %rd1, %rd5;
	st.global.f32 	[%rd7], %f5;
	add.s32 	%r61, %r60, %r4;
	mul.wide.u32 	%rd8, %r61, 4;
	add.s64 	%rd9, %rd2, %rd8;
	ld.global.f32 	%f6, [%rd9];
	mul.f32 	%f7, %f6, 0fBFB8AA3B;
	ex2.approx.f32 	%f8, %f7;
	add.f32 	%f9, %f8, 0f3F800000;
	rcp.rn.f32 	%f10, %f9;
	add.s64 	%rd10, %rd1, %rd8;
	st.global.f32 	[%rd10], %f10;
	add.s32 	%r62, %r61, %r4;
	mul.wide.u32 	%rd11, %r62, 4;
	add.s64 	%rd12, %rd2, %rd11;
	ld.global.f32 	%f11, [%rd12];
	mul.f32 	%f12, %f11, 0f3FB8AA3B;
	ex2.approx.f32 	%f13, %f12;
	add.s64 	%rd13, %rd1, %rd11;
	st.global.f32 	[%rd13], %f13;
	add.s32 	%r63, %r62, %r4;
	mul.wide.u32 	%rd14, %r63, 4;
	add.s64 	%rd15, %rd2, %rd14;
	ld.global.f32 	%f14, [%rd15];
	mul.f32 	%f15, %f14, 0f3FB8AA3B;
	ex2.approx.f32 	%f16, %f15;
	add.s64 	%rd16, %rd1, %rd14;
	st.global.f32 	[%rd16], %f16;
	add.s32 	%r64, %r63, %r4;
	mul.wide.u32 	%rd17, %r64, 4;
	add.s64 	%rd18, %rd2, %rd17;
	ld.global.f32 	%f17, [%rd18];
	mul.f32 	%f18, %f17, 0fBFB8AA3B;
	ex2.approx.f32 	%f19, %f18;
	add.f32 	%f20, %f19, 0f3F800000;
	rcp.rn.f32 	%f21, %f20;
	add.s64 	%rd19, %rd1, %rd17;
	st.global.f32 	[%rd19], %f21;
	setp.eq.s32 	%p6, %r46, 0;
	@%p6 bra 	$L__BB0_13;
	add.s32 	%r7, %r6, 5;
	and.b32  	%r8, %r46, 7;
	setp.lt.u32 	%p7, %r46, 8;
	mov.b32 	%r102, 0;
	@%p7 bra 	$L__BB0_5;
	and.b32  	%r102, %r46, -8;
	neg.s32 	%r100, %r102;
	add.s32 	%r66, %r6, 6;
	mad.lo.s32 	%r67, %r47, %r66, %r55;
	mad.lo.s32 	%r99, %r45, %r67, %r1;
	shl.b32 	%r12, %r4, 3;
	add.s32 	%r68, %r6, 7;
	mad.lo.s32 	%r69, %r47, %r68, %r55;
	mad.lo.s32 	%r98, %r45, %r69, %r1;
	add.s32 	%r70, %r6, 8;
	mad.lo.s32 	%r71, %r47, %r70, %r55;
	mad.lo.s32 	%r97, %r45, %r71, %r1;
	add.s32 	%r72, %r6, 9;
	mad.lo.s32 	%r73, %r47, %r72, %r55;
	mad.lo.s32 	%r96, %r45, %r73, %r1;
	add.s32 	%r74, %r6, 10;
	mad.lo.s32 	%r75, %r47, %r74, %r55;
	mad.lo.s32 	%r95, %r45, %r75, %r1;
	add.s32 	%r76, %r6, 11;
	mad.lo.s32 	%r77, %r47, %r76, %r55;
	mad.lo.s32 	%r94, %r45, %r77, %r1;
	add.s32 	%r78, %r6, 12;
	mad.lo.s32 	%r79, %r47, %r78, %r55;
	mad.lo.s32 	%r93, %r45, %r79, %r1;
	mad.lo.s32 	%r80, %r47, %r7, %r55;
	mad.lo.s32 	%r92, %r45, %r80, %r1;
$L__BB0_4:
	.pragma "nounroll";
	mul.wide.u32 	%rd20, %r92, 4;
	add.s64 	%rd21, %rd2, %rd20;
	ld.global.f32 	%f22, [%rd21];
	mul.f32 	%f23, %f22, 0fBFB8AA3B;
	ex2.approx.f32 	%f24, %f23;
	add.f32 	%f25, %f24, 0f3F800000;
	rcp.rn.f32 	%f26, %f25;
	add.s64 	%rd22, %rd1, %rd20;
	st.global.f32 	[%rd22], %f26;
	mul.wide.u32 	%rd23, %r99, 4;
	add.s64 	%rd24, %rd2, %rd23;
	ld.global.f32 	%f27, [%rd24];
	mul.f32 	%f28, %f27, 0fBFB8AA3B;
	ex2.approx.f32 	%f29, %f28;
	add.f32 	%f30, %f29, 0f3F800000;
	rcp.rn.f32 	%f31, %f30;
	add.s64 	%rd25, %rd1, %rd23;
	st.global.f32 	[%rd25], %f31;
	mul.wide.u32 	%rd26, %r98, 4;
	add.s64 	%rd27, %rd2, %rd26;
	ld.global.f32 	%f32, [%rd27];
	mul.f32 	%f33, %f32, 0fBFB8AA3B;
	ex2.approx.f32 	%f34, %f33;
	add.f32 	%f35, %f34, 0f3F800000;
	rcp.rn.f32 	%f36, %f35;
	add.s64 	%rd28, %rd1, %rd26;
	st.global.f32 	[%rd28], %f36;
	mul.wide.u32 	%rd29, %r97, 4;
	add.s64 	%rd30, %rd2, %rd29;
	ld.global.f32 	%f37, [%rd30];
	mul.f32 	%f38, %f37, 0fBFB8AA3B;
	ex2.approx.f32 	%f39, %f38;
	add.f32 	%f40, %f39, 0f3F800000;
	rcp.rn.f32 	%f41, %f40;
	add.s64 	%rd31, %rd1, %rd29;
	st.global.f32 	[%rd31], %f41;
	mul.wide.u32 	%rd32, %r96, 4;
	add.s64 	%rd33, %rd2, %rd32;
	ld.global.f32 	%f42, [%rd33];
	mul.f32 	%f43, %f42, 0fBFB8AA3B;
	ex2.approx.f32 	%f44, %f43;
	add.f32 	%f45, %f44, 0f3F800000;
	rcp.rn.f32 	%f46, %f45;
	add.s64 	%rd34, %rd1, %rd32;
	st.global.f32 	[%rd34], %f46;
	mul.wide.u32 	%rd35, %r95, 4;
	add.s64 	%rd36, %rd2, %rd35;
	ld.global.f32 	%f47, [%rd36];
	mul.f32 	%f48, %f47, 0fBFB8AA3B;
	ex2.approx.f32 	%f49, %f48;
	add.f32 	%f50, %f49, 0f3F800000;
	rcp.rn.f32 	%f51, %f50;
	add.s64 	%rd37, %rd1, %rd35;
	st.global.f32 	[%rd37], %f51;
	mul.wide.u32 	%rd38, %r94, 4;
	add.s64 	%rd39, %rd2, %rd38;
	ld.global.f32 	%f52, [%rd39];
	mul.f32 	%f53, %f52, 0fBFB8AA3B;
	ex2.approx.f32 	%f54, %f53;
	add.f32 	%f55, %f54, 0f3F800000;
	rcp.rn.f32 	%f56, %f55;
	add.s64 	%rd40, %rd1, %rd38;
	st.global.f32 	[%rd40], %f56;
	mul.wide.u32 	%rd41, %r93, 4;
	add.s64 	%rd42, %rd2, %rd41;
	ld.global.f32 	%f57, [%rd42];
	mul.f32 	%f58, %f57, 0fBFB8AA3B;
	ex2.approx.f32 	%f59, %f58;
	add.f32 	%f60, %f59, 0f3F800000;
	rcp.rn.f32 	%f61, %f60;
	add.s64 	%rd43, %rd1, %rd41;
	st.global.f32 	[%rd43], %f61;
	add.s32 	%r100, %r100, 8;
	add.s32 	%r99, %r99, %r12;
	add.s32 	%r98, %r98, %r12;
	add.s32 	%r97, %r97, %r12;
	add.s32 	%r96, %r96, %r12;
	add.s32 	%r95, %r95, %r12;
	add.s32 	%r94, %r94, %r12;
	add.s32 	%r93, %r93, %r12;
	add.s32 	%r92, %r92, %r12;
	setp.ne.s32 	%p8, %r100, 0;
	@%p8 bra 	$L__BB0_4;
$L__BB0_5:
	setp.eq.s32 	%p9, %r8, 0;
	@%p9 bra 	$L__BB0_13;
	and.b32  	%r39, %r46, 3;
	setp.lt.u32 	%p10, %r8, 4;
	@%p10 bra 	$L__BB0_8;
	add.s32 	%r81, %r7, %r102;
	mad.lo.s32 	%r82, %r81, %r4, %r5;
	mul.wide.u32 	%rd44, %r82, 4;
	add.s64 	%rd45, %rd2, %rd44;
	ld.global.f32 	%f62, [%rd45];
	mul.f32 	%f63, %f62, 0fBFB8AA3B;
	ex2.approx.f32 	%f64, %f63;
	add.f32 	%f65, %f64, 0f3F800000;
	rcp.rn.f32 	%f66, %f65;
	add.s64 	%rd46, %rd1, %rd44;
	st.global.f32 	[%rd46], %f66;
	add.s32 	%r83, %r82, %r4;
	mul.wide.u32 	%rd47, %r83, 4;
	add.s64 	%rd48, %rd2, %rd47;
	ld.global.f32 	%f67, [%rd48];
	mul.f32 	%f68, %f67, 0fBFB8AA3B;
	ex2.approx.f32 	%f69, %f68;
	add.f32 	%f70, %f69, 0f3F800000;
	rcp.rn.f32 	%f71, %f70;
	add.s64 	%rd49, %rd1, %rd47;
	st.global.f32 	[%rd49], %f71;
	add.s32 	%r84, %r83, %r4;
	mul.wide.u32 	%rd50, %r84, 4;
	add.s64 	%rd51, %rd2, %rd50;
	ld.global.f32 	%f72, [%rd51];
	mul.f32 	%f73, %f72, 0fBFB8AA3B;
	ex2.approx.f32 	%f74, %f73;
	add.f32 	%f75, %f74, 0f3F800000;
	rcp.rn.f32 	%f76, %f75;
	add.s64 	%rd52, %rd1, %rd50;
	st.global.f32 	[%rd52], %f76;
	add.s32 	%r85, %r84, %r4;
	mul.wide.u32 	%rd53, %r85, 4;
	add.s64 	%rd54, %rd2, %rd53;
	ld.global.f32 	%f77, [%rd54];
	mul.f32 	%f78, %f77, 0fBFB8AA3B;
	ex2.approx.f32 	%f79, %f78;
	add.f32 	%f80, %f79, 0f3F800000;
	rcp.rn.f32 	%f81, %f80;
	add.s64 	%rd55, %rd1, %rd53;
	st.global.f32 	[%rd55], %f81;
	add.s32 	%r102, %r102, 4;
$L__BB0_8:
	setp.eq.s32 	%p11, %r39, 0;
	@%p11 bra 	$L__BB0_13;
	setp.eq.s32 	%p12, %r39, 1;
	@%p12 bra 	$L__BB0_11;
	add.s32 	%r86, %r7, %r102;
	mad.lo.s32 	%r87, %r86, %r4, %r5;
	mul.wide.u32 	%rd56, %r87, 4;
	add.s64 	%rd57, %rd2, %rd56;
	ld.global.f32 	%f82, [%rd57];
	mul.f32 	%f83, %f82, 0fBFB8AA3B;
	ex2.approx.f32 	%f84, %f83;
	add.f32 	%f85, %f84, 0f3F800000;
	rcp.rn.f32 	%f86, %f85;
	add.s64 	%rd58, %rd1, %rd56;
	st.global.f32 	[%rd58], %f86;
	add.s32 	%r88, %r87, %r4;
	mul.wide.u32 	%rd59, %r88, 4;
	add.s64 	%rd60, %rd2, %rd59;
	ld.global.f32 	%f87, [%rd60];
	mul.f32 	%f88, %f87, 0fBFB8AA3B;
	ex2.approx.f32 	%f89, %f88;
	add.f32 	%f90, %f89, 0f3F800000;
	rcp.rn.f32 	%f91, %f90;
	add.s64 	%rd61, %rd1, %rd59;
	st.global.f32 	[%rd61], %f91;
	add.s32 	%r102, %r102, 2;
$L__BB0_11:
	and.b32  	%r89, %r46, 1;
	setp.eq.b32 	%p13, %r89, 1;
	not.pred 	%p14, %p13;
	@%p14 bra 	$L__BB0_13;
	add.s32 	%r90, %r7, %r102;
	mad.lo.s32 	%r91, %r90, %r4, %r5;
	mul.wide.u32 	%rd62, %r91, 4;
	add.s64 	%rd63, %rd2, %rd62;
	ld.global.f32 	%f92, [%rd63];
	mul.f32 	%f93, %f92, 0fBFB8AA3B;
	ex2.approx.f32 	%f94, %f93;
	add.f32 	%f95, %f94, 0f3F800000;
	rcp.rn.f32 	%f96, %f95;
	add.s64 	%rd64, %rd1, %rd62;
	st.global.f32 	[%rd64], %f96;
$L__BB0_13:
	ret;

}


// ===== COMPILED SASS (sm_100) =====

	.target	sm_100

	.elftype	@"ET_EXEC"


//--------------------- .note.nv.tkinfo           --------------------------
	.section	.note.nv.tkinfo,"",@"SHT_NOTE"
	.sectionflags	@"SHF_NOTE_NV_TKINFO"
	.tkinfo
        /*0018*/ 	.word	0x00000002
        /*0030*/ 	.string	""
        /*0030*/ 	.string	"ptxas"
        /*0030*/ 	.string	"Cuda compilation tools, release 13.0, V13.0.88"
        /*0030*/ 	.string	"Build cuda_13.0.r13.0/compiler.36424714_0"
        /*0030*/ 	.string	"-arch sm_100 -m 64 "



//--------------------- .note.nv.cuinfo           --------------------------
	.section	.note.nv.cuinfo,"",@"SHT_NOTE"
	.sectionflags	@"SHF_NOTE_NV_CUINFO"
        /*0018*/ 	.short	0x0002
        /*001a*/ 	.short	0x0064
        /*001c*/ 	.short	0x0082
	.zero		2


//--------------------- .nv.info                  --------------------------
	.section	.nv.info,"",@"SHT_CUDA_INFO"
	.align	4


	//----- nvinfo : EIATTR_REGCOUNT
	.align		4
        /*0000*/ 	.byte	0x04, 0x2f
        /*0002*/ 	.short	(.L_1 - .L_0)
	.align		4
.L_0:
        /*0004*/ 	.word	index@(_Z14gpuYoloLayerV3PKfPfjjjj)
        /*0008*/ 	.word	0x00000020


	//----- nvinfo : EIATTR_FRAME_SIZE
	.align		4
.L_1:
        /*000c*/ 	.byte	0x04, 0x11
        /*000e*/ 	.short	(.L_3 - .L_2)
	.align		4
.L_2:
        /*0010*/ 	.word	index@($__internal_0_$__cuda_sm20_rcp_rn_f32_slowpath)
        /*0014*/ 	.word	0x00000000


	//----- nvinfo : EIATTR_FRAME_SIZE
	.align		4
.L_3:
        /*0018*/ 	.byte	0x04, 0x11
        /*001a*/ 	.short	(.L_5 - .L_4)
	.align		4
.L_4:
        /*001c*/ 	.word	index@(_Z14gpuYoloLayerV3PKfPfjjjj)
        /*0020*/ 	.word	0x00000000


	//----- nvinfo : EIATTR_MIN_STACK_SIZE
	.align		4
.L_5:
        /*0024*/ 	.byte	0x04, 0x12
        /*0026*/ 	.short	(.L_7 - .L_6)
	.align		4
.L_6:
        /*0028*/ 	.word	index@(_Z14gpuYoloLayerV3PKfPfjjjj)
        /*002c*/ 	.word	0x00000000
.L_7:


//--------------------- .nv.compat                --------------------------
	.section	.nv.compat,"",@"SHT_CUDA_COMPAT_INFO"
	.align	4
        /*0000*/ 	.byte	0x02, 0x09, 0x00, 0x00, 0x02, 0x02, 0x01, 0x00, 0x02, 0x05, 0x05, 0x00, 0x03, 0x07, 0x01, 0x01
        /*0010*/ 	.byte	0x02, 0x03, 0x00, 0x00, 0x02, 0x06, 0x01, 0x00, 0x04, 0x0b, 0x08, 0x00, 0x01, 0x00, 0x00, 0x00
        /*0020*/ 	.byte	0x00, 0x00, 0x00, 0x00


//--------------------- .nv.info._Z14gpuYoloLayerV3PKfPfjjjj --------------------------
	.section	.nv.info._Z14gpuYoloLayerV3PKfPfjjjj,"",@"SHT_CUDA_INFO"
	.sectionflags	@""
	.align	4


	//----- nvinfo : EIATTR_CUDA_API_VERSION
	.align		4
        /*0000*/ 	.byte	0x04, 0x37
        /*0002*/ 	.short	(.L_9 - .L_8)
.L_8:
        /*0004*/ 	.word	0x00000082


	//----- nvinfo : EIATTR_KPARAM_INFO
	.align		4
.L_9:
        /*0008*/ 	.byte	0x04, 0x17
        /*000a*/ 	.short	(.L_11 - .L_10)
.L_10:
        /*000c*/ 	.word	0x00000000
        /*0010*/ 	.short	0x0005
        /*0012*/ 	.short	0x001c
        /*0014*/ 	.byte	0x00, 0xf0, 0x11, 0x00


	//----- nvinfo : EIATTR_KPARAM_INFO
	.align		4
.L_11:
        /*0018*/ 	.byte	0x04, 0x17
        /*001a*/ 	.short	(.L_13 - .L_12)
.L_12:
        /*001c*/ 	.word	0x00000000
        /*0020*/ 	.short	0x0004
        /*0022*/ 	.short	0x0018
        /*0024*/ 	.byte	0x00, 0xf0, 0x11, 0x00


	//----- nvinfo : EIATTR_KPARAM_INFO
	.align		4
.L_13:
        /*0028*/ 	.byte	0x04, 0x17
        /*002a*/ 	.short	(.L_15 - .L_14)
.L_14:
        /*002c*/ 	.word	0x00000000
        /*0030*/ 	.short	0x0003
        /*0032*/ 	.short	0x0014
        /*0034*/ 	.byte	0x00, 0xf0, 0x11, 0x00


	//----- nvinfo : EIATTR_KPARAM_INFO
	.align		4
.L_15:
        /*0038*/ 	.byte	0x04, 0x17
        /*003a*/ 	.short	(.L_17 - .L_16)
.L_16:
        /*003c*/ 	.word	0x00000000
        /*0040*/ 	.short	0x0002
        /*0042*/ 	.short	0x0010
        /*0044*/ 	.byte	0x00, 0xf0, 0x11, 0x00


	//----- nvinfo : EIATTR_KPARAM_INFO
	.align		4
.L_17:
        /*0048*/ 	.byte	0x04, 0x17
        /*004a*/ 	.short	(.L_19 - .L_18)
.L_18:
        /*004c*/ 	.word	0x00000000
        /*0050*/ 	.short	0x0001
        /*0052*/ 	.short	0x0008
        /*0054*/ 	.byte	0x00, 0xf5, 0x21, 0x00


	//----- nvinfo : EIATTR_KPARAM_INFO
	.align		4
.L_19:
        /*0058*/ 	.byte	0x04, 0x17
        /*005a*/ 	.short	(.L_21 - .L_20)
.L_20:
        /*005c*/ 	.word	0x00000000
        /*0060*/ 	.short	0x0000
        /*0062*/ 	.short	0x0000
        /*0064*/ 	.byte	0x00, 0xf5, 0x21, 0x00


	//----- nvinfo : EIATTR_SPARSE_MMA_MASK
	.align		4
.L_21:
        /*0068*/ 	.byte	0x03, 0x50
        /*006a*/ 	.short	0x0000


	//----- nvinfo : EIATTR_MAXREG_COUNT
	.align		4
        /*006c*/ 	.byte	0x03, 0x1b
        /*006e*/ 	.short	0x00ff


	//----- nvinfo : EIATTR_MERCURY_ISA_VERSION
	.align		4
        /*0070*/ 	.byte	0x03, 0x5f
        /*0072*/ 	.short	0x0101


	//----- nvinfo : EIATTR_VRC_CTA_INIT_COUNT
	.align		4
        /*0074*/ 	.byte	0x02, 0x4a
	.zero		1
	.zero		1


	//----- nvinfo : EIATTR_EXIT_INSTR_OFFSETS
	.align		4
        /*0078*/ 	.byte	0x04, 0x1c
        /*007a*/ 	.short	(.L_23 - .L_22)


	//   ....[0]....
.L_22:
        /*007c*/ 	.word	0x00000120


	//   ....[1]....
        /*0080*/ 	.word	0x000007f0


	//   ....[2]....
        /*0084*/ 	.word	0x000016f0


	//   ....[3]....
        /*0088*/ 	.word	0x00001e60


	//   ....[4]....
        /*008c*/ 	.word	0x00002240


	//   ....[5]....
        /*0090*/ 	.word	0x00002410


	//----- nvinfo : EIATTR_CRS_STACK_SIZE
	.align		4
.L_23:
        /*0094*/ 	.byte	0x04, 0x1e
        /*0096*/ 	.short	(.L_25 - .L_24)
.L_24:
        /*0098*/ 	.word	0x00000000


	//----- nvinfo : EIATTR_CBANK_PARAM_SIZE
	.align		4
.L_25:
        /*009c*/ 	.byte	0x03, 0x19
        /*009e*/ 	.short	0x0020


	//----- nvinfo : EIATTR_PARAM_CBANK
	.align		4
        /*00a0*/ 	.byte	0x04, 0x0a
        /*00a2*/ 	.short	(.L_27 - .L_26)
	.align		4
.L_26:
        /*00a4*/ 	.word	index@(.nv.constant0._Z14gpuYoloLayerV3PKfPfjjjj)
        /*00a8*/ 	.short	0x0380
        /*00aa*/ 	.short	0x0020


	//----- nvinfo : EIATTR_SW_WAR
	.align		4
.L_27:
        /*00ac*/ 	.byte	0x04, 0x36
        /*00ae*/ 	.short	(.L_29 - .L_28)
.L_28:
        /*00b0*/ 	.word	0x00000008
.L_29:


//--------------------- .nv.callgraph             --------------------------
	.section	.nv.callgraph,"",@"SHT_CUDA_CALLGRAPH"
	.align	4
	.sectionentsize	8
	.align		4
        /*0000*/ 	.word	0x00000000
	.align		4
        /*0004*/ 	.word	0xffffffff
	.align		4
        /*0008*/ 	.word	0x00000000
	.align		4
        /*000c*/ 	.word	0xfffffffe
	.align		4
        /*0010*/ 	.word	0x00000000
	.align		4
        /*0014*/ 	.word	0xfffffffd
	.align		4
        /*0018*/ 	.word	0x00000000
	.align		4
        /*001c*/ 	.word	0xfffffffc


//--------------------- .text._Z14gpuYoloLayerV3PKfPfjjjj --------------------------
	.section	.text._Z14gpuYoloLayerV3PKfPfjjjj,"ax",@progbits
	.align	128
        .global         _Z14gpuYoloLayerV3PKfPfjjjj
        .type           _Z14gpuYoloLayerV3PKfPfjjjj,@function
        .size           _Z14gpuYoloLayerV3PKfPfjjjj,(.L_x_63 - _Z14gpuYoloLayerV3PKfPfjjjj)
        .other          _Z14gpuYoloLayerV3PKfPfjjjj,@"STO_CUDA_ENTRY STV_DEFAULT"
_Z14gpuYoloLayerV3PKfPfjjjj:
.text._Z14gpuYoloLayerV3PKfPfjjjj:
[----:B------:R-:W-:Y:S01]  /*0000*/  LDC R1, c[0x0][0x37c] ;  /* 0x0000df00ff017b82 */ /* 0x000fe20000000800 */
[----:B------:R-:W0:Y:S07]  /*0010*/  S2R R5, SR_TID.Y ;  /* 0x0000000000057919 */ /* 0x000e2e0000002200 */
[----:B------:R-:W1:Y:S01]  /*0020*/  LDC R24, c[0x0][0x360] ;  /* 0x0000d800ff187b82 */ /* 0x000e620000000800 */
[----:B------:R-:W2:Y:S01]  /*0030*/  LDCU UR7, c[0x0][0x39c] ;  /* 0x00007380ff0777ac */ /* 0x000ea20008000800 */
[----:B------:R-:W1:Y:S01]  /*0040*/  S2R R3, SR_TID.X ;  /* 0x0000000000037919 */ /* 0x000e620000002100 */
[----:B------:R-:W3:Y:S05]  /*0050*/  S2R R0, SR_TID.Z ;  /* 0x0000000000007919 */ /* 0x000eea0000002300 */
[----:B------:R-:W0:Y:S08]  /*0060*/  S2UR UR5, SR_CTAID.Y ;  /* 0x00000000000579c3 */ /* 0x000e300000002600 */
[----:B------:R-:W0:Y:S08]  /*0070*/  LDC R6, c[0x0][0x364] ;  /* 0x0000d900ff067b82 */ /* 0x000e300000000800 */
[----:B------:R-:W1:Y:S08]  /*0080*/  S2UR UR4, SR_CTAID.X ;  /* 0x00000000000479c3 */ /* 0x000e700000002500 */
[----:B------:R-:W4:Y:S08]  /*0090*/  LDC.64 R8, c[0x0][0x390] ;  /* 0x0000e400ff087b82 */ /* 0x000f300000000a00 */
[----:B------:R-:W3:Y:S01]  /*00a0*/  S2UR UR6, SR_CTAID.Z ;  /* 0x00000000000679c3 */ /* 0x000ee20000002700 */
[----:B0-----:R-:W-:-:S07]  /*00b0*/  IMAD R6, R6, UR5, R5 ;  /* 0x0000000506067c24 */ /* 0x001fce000f8e0205 */
[----:B------:R-:W3:Y:S01]  /*00c0*/  LDC R7, c[0x0][0x368] ;  /* 0x0000da00ff077b82 */ /* 0x000ee20000000800 */
[----:B-1----:R-:W-:Y:S01]  /*00d0*/  IMAD R24, R24, UR4, R3 ;  /* 0x0000000418187c24 */ /* 0x002fe2000f8e0203 */
[----:B----4-:R-:W-:-:S04]  /*00e0*/  ISETP.GE.U32.AND P0, PT, R6, R8, PT ;  /* 0x000000080600720c */ /* 0x010fc80003f06070 */
[----:B------:R-:W-:Y:S01]  /*00f0*/  ISETP.GE.U32.OR P0, PT, R24, R9, P0 ;  /* 0x000000091800720c */ /* 0x000fe20000706470 */
[----:B---3--:R-:W-:-:S05]  /*0100*/  IMAD R7, R7, UR6, R0 ;  /* 0x0000000607077c24 */ /* 0x008fca000f8e0200 */
[----:B--2---:R-:W-:-:S13]  /*0110*/  ISETP.GE.U32.OR P0, PT, R7, UR7, P0 ;  /* 0x0000000707007c0c */ /* 0x004fda0008706470 */
[----:B------:R-:W-:Y:S05]  /*0120*/  @P0 EXIT ;  /* 0x000000000000094d */ /* 0x000fea0003800000 */
[----:B------:R-:W0:Y:S01]  /*0130*/  LDCU UR4, c[0x0][0x398] ;  /* 0x00007300ff0477ac */ /* 0x000e220008000800 */
[----:B------:R-:W1:Y:S01]  /*0140*/  LDC.64 R10, c[0x0][0x380] ;  /* 0x0000e000ff0a7b82 */ /* 0x000e620000000a00 */
[-C--:B------:R-:W-:Y:S01]  /*0150*/  IMAD R3, R8, R9.reuse, RZ ;  /* 0x0000000908037224 */ /* 0x080fe200078e02ff */
[----:B------:R-:W2:Y:S01]  /*0160*/  LDCU.64 UR8, c[0x0][0x358] ;  /* 0x00006b00ff0877ac */ /* 0x000ea20008000a00 */
[----:B------:R-:W-:Y:S01]  /*0170*/  IMAD R4, R6, R9, R24 ;  /* 0x0000000906047224 */ /* 0x000fe200078e0218 */
[----:B0-----:R-:W-:-:S06]  /*0180*/  UIADD3 UR4, UPT, UPT, UR4, 0x5, URZ ;  /* 0x0000000504047890 */ /* 0x001fcc000fffe0ff */
[----:B------:R-:W-:-:S04]  /*0190*/  IMAD R7, R7, UR4, RZ ;  /* 0x0000000407077c24 */ /* 0x000fc8000f8e02ff */
[----:B------:R-:W-:-:S04]  /*01a0*/  IMAD R8, R3, R7, R4 ;  /* 0x0000000703087224 */ /* 0x000fc800078e0204 */
[----:B-1----:R-:W-:-:S06]  /*01b0*/  IMAD.WIDE.U32 R10, R8, 0x4, R10 ;  /* 0x00000004080a7825 */ /* 0x002fcc00078e000a */
[----:B--2---:R-:W2:Y:S01]  /*01c0*/  LDG.E R10, desc[UR8][R10.64] ;  /* 0x000000080a0a7981 */ /* 0x004ea2000c1e1900 */
[----:B------:R-:W-:Y:S01]  /*01d0*/  BSSY.RECONVERGENT B1, `(.L_x_0) ;  /* 0x0000013000017945 */ /* 0x000fe20003800200 */
[----:B--2---:R-:W-:-:S05]  /*01e0*/  FMUL R0, R10, -1.4426950216293334961 ;  /* 0xbfb8aa3b0a007820 */ /* 0x004fca0000400000 */
[----:B------:R-:W-:-:S13]  /*01f0*/  FSETP.GEU.AND P0, PT, R0, -126, PT ;  /* 0xc2fc00000000780b */ /* 0x000fda0003f0e000 */
[----:B------:R-:W-:-:S04]  /*0200*/  @!P0 FMUL R0, R0, 0.5 ;  /* 0x3f00000000008820 */ /* 0x000fc80000400000 */
[----:B------:R-:W0:Y:S02]  /*0210*/  MUFU.EX2 R2, R0 ;  /* 0x0000000000027308 */ /* 0x000e240000000800 */
[----:B0-----:R-:W-:-:S04]  /*0220*/  @!P0 FMUL R2, R2, R2 ;  /* 0x0000000202028220 */ /* 0x001fc80000400000 */
[----:B------:R-:W-:-:S05]  /*0230*/  FADD R0, R2, 1 ;  /* 0x3f80000002007421 */ /* 0x000fca0000000000 */
[----:B------:R-:W-:-:S04]  /*0240*/  IADD3 R2, PT, PT, R0, 0x1800000, RZ ;  /* 0x0180000000027810 */ /* 0x000fc80007ffe0ff */
[----:B------:R-:W-:-:S04]  /*0250*/  LOP3.LUT R2, R2, 0x7f800000, RZ, 0xc0, !PT ;  /* 0x7f80000002027812 */ /* 0x000fc800078ec0ff */
[----:B------:R-:W-:-:S13]  /*0260*/  ISETP.GT.U32.AND P0, PT, R2, 0x1ffffff, PT ;  /* 0x01ffffff0200780c */ /* 0x000fda0003f04070 */
[----:B------:R-:W-:Y:S05]  /*0270*/  @P0 BRA `(.L_x_1) ;  /* 0x0000000000100947 */ /* 0x000fea0003800000 */
[----:B------:R-:W-:-:S07]  /*0280*/  MOV R2, 0x2a0 ;  /* 0x000002a000027802 */ /* 0x000fce0000000f00 */
[----:B------:R-:W-:Y:S05]  /*0290*/  CALL.REL.NOINC `($__internal_0_$__cuda_sm20_rcp_rn_f32_slowpath) ;  /* 0x0000002000607944 */ /* 0x000fea0003c00000 */
[----:B------:R-:W-:Y:S01]  /*02a0*/  MOV R5, R13 ;  /* 0x0000000d00057202 */ /* 0x000fe20000000f00 */
[----:B------:R-:W-:Y:S06]  /*02b0*/  BRA `(.L_x_2) ;  /* 0x0000000000107947 */ /* 0x000fec0003800000 */
.L_x_1:
[----:B------:R-:W0:Y:S02]  /*02c0*/  MUFU.RCP R5, R0 ;  /* 0x0000000000057308 */ /* 0x000e240000001000 */
[----:B0-----:R-:W-:-:S04]  /*02d0*/  FFMA R2, R0, R5, -1 ;  /* 0xbf80000000027423 */ /* 0x001fc80000000005 */
[----:B------:R-:W-:-:S04]  /*02e0*/  FADD.FTZ R2, -R2, -RZ ;  /* 0x800000ff02027221 */ /* 0x000fc80000010100 */
[----:B------:R-:W-:-:S07]  /*02f0*/  FFMA R5, R5, R2, R5 ;  /* 0x0000000205057223 */ /* 0x000fce0000000005 */
.L_x_2:
[----:B------:R-:W-:Y:S05]  /*0300*/  BSYNC.RECONVERGENT B1 ;  /* 0x0000000000017941 */ /* 0x000fea0003800200 */
.L_x_0:
[----:B------:R-:W0:Y:S01]  /*0310*/  LDC.64 R12, c[0x0][0x388] ;  /* 0x0000e200ff0c7b82 */ /* 0x000e220000000a00 */
[----:B------:R-:W-:-:S07]  /*0320*/  IADD3 R10, PT, PT, R3, R8, RZ ;  /* 0x00000008030a7210 */ /* 0x000fce0007ffe0ff */
[----:B------:R-:W1:Y:S01]  /*0330*/  LDC.64 R14, c[0x0][0x380] ;  /* 0x0000e000ff0e7b82 */ /* 0x000e620000000a00 */
[----:B0-----:R-:W-:-:S05]  /*0340*/  IMAD.WIDE.U32 R8, R8, 0x4, R12 ;  /* 0x0000000408087825 */ /* 0x001fca00078e000c */
[----:B------:R0:W-:Y:S01]  /*0350*/  STG.E desc[UR8][R8.64], R5 ;  /* 0x0000000508007986 */ /* 0x0001e2000c101908 */
[----:B-1----:R-:W-:-:S06]  /*0360*/  IMAD.WIDE.U32 R12, R10, 0x4, R14 ;  /* 0x000000040a0c7825 */ /* 0x002fcc00078e000e */
[----:B------:R-:W2:Y:S01]  /*0370*/  LDG.E R12, desc[UR8][R12.64] ;  /* 0x000000080c0c7981 */ /* 0x000ea2000c1e1900 */
[----:B------:R-:W-:Y:S01]  /*0380*/  BSSY.RECONVERGENT B1, `(.L_x_3) ;  /* 0x0000013000017945 */ /* 0x000fe20003800200 */
[----:B--2---:R-:W-:-:S05]  /*0390*/  FMUL R0, R12, -1.4426950216293334961 ;  /* 0xbfb8aa3b0c007820 */ /* 0x004fca0000400000 */
[----:B------:R-:W-:-:S13]  /*03a0*/  FSETP.GEU.AND P0, PT, R0, -126, PT ;  /* 0xc2fc00000000780b */ /* 0x000fda0003f0e000 */
[----:B------:R-:W-:-:S04]  /*03b0*/  @!P0 FMUL R0, R0, 0.5 ;  /* 0x3f00000000008820 */ /* 0x000fc80000400000 */
[----:B------:R-:W1:Y:S02]  /*03c0*/  MUFU.EX2 R2, R0 ;  /* 0x0000000000027308 */ /* 0x000e640000000800 */
[----:B-1----:R-:W-:-:S04]  /*03d0*/  @!P0 FMUL R2, R2, R2 ;  /* 0x0000000202028220 */ /* 0x002fc80000400000 */
[----:B------:R-:W-:-:S05]  /*03e0*/  FADD R0, R2, 1 ;  /* 0x3f80000002007421 */ /* 0x000fca0000000000 */
[----:B------:R-:W-:-:S04]  /*03f0*/  IADD3 R2, PT, PT, R0, 0x1800000, RZ ;  /* 0x0180000000027810 */ /* 0x000fc80007ffe0ff */
[----:B------:R-:W-:-:S04]  /*0400*/  LOP3.LUT R2, R2, 0x7f800000, RZ, 0xc0, !PT ;  /* 0x7f80000002027812 */ /* 0x000fc800078ec0ff */
[----:B------:R-:W-:-:S13]  /*0410*/  ISETP.GT.U32.AND P0, PT, R2, 0x1ffffff, PT ;  /* 0x01ffffff0200780c */ /* 0x000fda0003f04070 */
[----:B0-----:R-:W-:Y:S05]  /*0420*/  @P0 BRA `(.L_x_4) ;  /* 0x0000000000100947 */ /* 0x001fea0003800000 */
[----:B------:R-:W-:-:S07]  /*0430*/  MOV R2, 0x450 ;  /* 0x0000045000027802 */ /* 0x000fce0000000f00 */
[----:B------:R-:W-:Y:S05]  /*0440*/  CALL.REL.NOINC `($__internal_0_$__cuda_sm20_rcp_rn_f32_slowpath) ;  /* 0x0000001c00f47944 */ /* 0x000fea0003c00000 */
[----:B------:R-:W-:Y:S01]  /*0450*/  MOV R5, R13 ;  /* 0x0000000d00057202 */ /* 0x000fe20000000f00 */
[----:B------:R-:W-:Y:S06]  /*0460*/  BRA `(.L_x_5) ;  /* 0x0000000000107947 */ /* 0x000fec0003800000 */
.L_x_4:
[----:B------:R-:W0:Y:S02]  /*0470*/  MUFU.RCP R5, R0 ;  /* 0x0000000000057308 */ /* 0x000e240000001000 */
[----:B0-----:R-:W-:-:S04]  /*0480*/  FFMA R2, R0, R5, -1 ;  /* 0xbf80000000027423 */ /* 0x001fc80000000005 */
[----:B------:R-:W-:-:S04]  /*0490*/  FADD.FTZ R2, -R2, -RZ ;  /* 0x800000ff02027221 */ /* 0x000fc80000010100 */
[----:B------:R-:W-:-:S07]  /*04a0*/  FFMA R5, R5, R2, R5 ;  /* 0x0000000205057223 */ /* 0x000fce0000000005 */
.L_x_5:
[----:B------:R-:W-:Y:S05]  /*04b0*/  BSYNC.RECONVERGENT B1 ;  /* 0x0000000000017941 */ /* 0x000fea0003800200 */
.L_x_3:
[----:B------:R-:W0:Y:S01]  /*04c0*/  LDC.64 R12, c[0x0][0x388] ;  /* 0x0000e200ff0c7b82 */ /* 0x000e220000000a00 */
[----:B------:R-:W-:-:S07]  /*04d0*/  IADD3 R17, PT, PT, R3, R10, RZ ;  /* 0x0000000a03117210 */ /* 0x000fce0007ffe0ff */
[----:B------:R-:W1:Y:S01]  /*04e0*/  LDC.64 R8, c[0x0][0x380] ;  /* 0x0000e000ff087b82 */ /* 0x000e620000000a00 */
[----:B0-----:R-:W-:-:S05]  /*04f0*/  IMAD.WIDE.U32 R10, R10, 0x4, R12 ;  /* 0x000000040a0a7825 */ /* 0x001fca00078e000c */
[----:B------:R0:W-:Y:S01]  /*0500*/  STG.E desc[UR8][R10.64], R5 ;  /* 0x000000050a007986 */ /* 0x0001e2000c101908 */
[----:B-1----:R-:W-:-:S06]  /*0510*/  IMAD.WIDE.U32 R14, R17, 0x4, R8 ;  /* 0x00000004110e7825 */ /* 0x002fcc00078e0008 */
[----:B------:R-:W2:Y:S01]  /*0520*/  LDG.E R14, desc[UR8][R14.64] ;  /* 0x000000080e0e7981 */ /* 0x000ea2000c1e1900 */
[----:B------:R-:W-:Y:S01]  /*0530*/  IADD3 R23, PT, PT, R3, R17, RZ ;  /* 0x0000001103177210 */ /* 0x000fe20007ffe0ff */
[----:B------:R-:W-:-:S04]  /*0540*/  IMAD.WIDE.U32 R16, R17, 0x4, R12 ;  /* 0x0000000411107825 */ /* 0x000fc800078e000c */
[----:B------:R-:W-:-:S04]  /*0550*/  IMAD.WIDE.U32 R18, R23, 0x4, R8 ;  /* 0x0000000417127825 */ /* 0x000fc800078e0008 */
[----:B--2---:R-:W-:-:S05]  /*0560*/  FMUL R0, R14, 1.4426950216293334961 ;  /* 0x3fb8aa3b0e007820 */ /* 0x004fca0000400000 */
[----:B------:R-:W-:-:S13]  /*0570*/  FSETP.GEU.AND P0, PT, R0, -126, PT ;  /* 0xc2fc00000000780b */ /* 0x000fda0003f0e000 */
[----:B------:R-:W-:-:S04]  /*0580*/  @!P0 FMUL R0, R0, 0.5 ;  /* 0x3f00000000008820 */ /* 0x000fc80000400000 */
[----:B------:R-:W1:Y:S02]  /*0590*/  MUFU.EX2 R21, R0 ;  /* 0x0000000000157308 */ /* 0x000e640000000800 */
[----:B-1----:R-:W-:-:S05]  /*05a0*/  @!P0 FMUL R21, R21, R21 ;  /* 0x0000001515158220 */ /* 0x002fca0000400000 */
[----:B------:R1:W-:Y:S04]  /*05b0*/  STG.E desc[UR8][R16.64], R21 ;  /* 0x0000001510007986 */ /* 0x0003e8000c101908 */
[----:B------:R-:W2:Y:S01]  /*05c0*/  LDG.E R18, desc[UR8][R18.64] ;  /* 0x0000000812127981 */ /* 0x000ea2000c1e1900 */
[----:B0-----:R-:W-:Y:S01]  /*05d0*/  IADD3 R5, PT, PT, R3, R23, RZ ;  /* 0x0000001703057210 */ /* 0x001fe20007ffe0ff */
[----:B------:R-:W-:-:S04]  /*05e0*/  IMAD.WIDE.U32 R12, R23, 0x4, R12 ;  /* 0x00000004170c7825 */ /* 0x000fc800078e000c */
[----:B------:R-:W-:-:S04]  /*05f0*/  IMAD.WIDE.U32 R8, R5, 0x4, R8 ;  /* 0x0000000405087825 */ /* 0x000fc800078e0008 */
[----:B--2---:R-:W-:-:S05]  /*0600*/  FMUL R2, R18, 1.4426950216293334961 ;  /* 0x3fb8aa3b12027820 */ /* 0x004fca0000400000 */
[----:B------:R-:W-:-:S13]  /*0610*/  FSETP.GEU.AND P0, PT, R2, -126, PT ;  /* 0xc2fc00000200780b */ /* 0x000fda0003f0e000 */
[----:B------:R-:W-:-:S04]  /*0620*/  @!P0 FMUL R2, R2, 0.5 ;  /* 0x3f00000002028820 */ /* 0x000fc80000400000 */
[----:B------:R-:W0:Y:S02]  /*0630*/  MUFU.EX2 R11, R2 ;  /* 0x00000002000b7308 */ /* 0x000e240000000800 */
[----:B0-----:R-:W-:-:S05]  /*0640*/  @!P0 FMUL R11, R11, R11 ;  /* 0x0000000b0b0b8220 */ /* 0x001fca0000400000 */
[----:B------:R1:W-:Y:S04]  /*0650*/  STG.E desc[UR8][R12.64], R11 ;  /* 0x0000000b0c007986 */ /* 0x0003e8000c101908 */
[----:B------:R-:W2:Y:S01]  /*0660*/  LDG.E R8, desc[UR8][R8.64] ;  /* 0x0000000808087981 */ /* 0x000ea2000c1e1900 */
        /* <DEDUP_REMOVED lines=10> */
[----:B-1----:R-:W-:Y:S05]  /*0710*/  @P0 BRA `(.L_x_7) ;  /* 0x00000000000c0947 */ /* 0x002fea0003800000 */
[----:B------:R-:W-:-:S07]  /*0720*/  MOV R2, 0x740 ;  /* 0x0000074000027802 */ /* 0x000fce0000000f00 */
[----:B------:R-:W-:Y:S05]  /*0730*/  CALL.REL.NOINC `($__internal_0_$__cuda_sm20_rcp_rn_f32_slowpath) ;  /* 0x0000001c00387944 */ /* 0x000fea0003c00000 */
[----:B------:R-:W-:Y:S05]  /*0740*/  BRA `(.L_x_8) ;  /* 0x0000000000107947 */ /* 0x000fea0003800000 */
.L_x_7:
[----:B------:R-:W0:Y:S02]  /*0750*/  MUFU.RCP R13, R0 ;  /* 0x00000000000d7308 */ /* 0x000e240000001000 */
[----:B0-----:R-:W-:-:S04]  /*0760*/  FFMA R2, R0, R13, -1 ;  /* 0xbf80000000027423 */ /* 0x001fc8000000000d */
[----:B------:R-:W-:-:S04]  /*0770*/  FADD.FTZ R2, -R2, -RZ ;  /* 0x800000ff02027221 */ /* 0x000fc80000010100 */
[----:B------:R-:W-:-:S07]  /*0780*/  FFMA R13, R13, R2, R13 ;  /* 0x000000020d0d7223 */ /* 0x000fce000000000d */
.L_x_8:
[----:B------:R-:W-:Y:S05]  /*0790*/  BSYNC.RECONVERGENT B1 ;  /* 0x0000000000017941 */ /* 0x000fea0003800200 */
.L_x_6:
[----:B------:R-:W0:Y:S01]  /*07a0*/  LDCU UR5, c[0x0][0x398] ;  /* 0x00007300ff0577ac */ /* 0x000e220008000800 */
[----:B------:R-:W1:Y:S01]  /*07b0*/  LDC.64 R8, c[0x0][0x388] ;  /* 0x0000e200ff087b82 */ /* 0x000e620000000a00 */
[----:B0-----:R-:W-:Y:S01]  /*07c0*/  ISETP.NE.AND P0, PT, RZ, UR5, PT ;  /* 0x00000005ff007c0c */ /* 0x001fe2000bf05270 */
[----:B-1----:R-:W-:-:S05]  /*07d0*/  IMAD.WIDE.U32 R8, R5, 0x4, R8 ;  /* 0x0000000405087825 */ /* 0x002fca00078e0008 */
[----:B------:R0:W-:Y:S07]  /*07e0*/  STG.E desc[UR8][R8.64], R13 ;  /* 0x0000000d08007986 */ /* 0x0001ee000c101908 */
[----:B------:R-:W-:Y:S05]  /*07f0*/  @!P0 EXIT ;  /* 0x000000000000894d */ /* 0x000fea0003800000 */
[----:B------:R-:W-:Y:S01]  /*0800*/  UISETP.GE.U32.AND UP0, UPT, UR5, 0x8, UPT ;  /* 0x000000080500788c */ /* 0x000fe2000bf06070 */
[----:B------:R-:W-:Y:S01]  /*0810*/  IADD3 R5, PT, PT, R7, 0x5, RZ ;  /* 0x0000000507057810 */ /* 0x000fe20007ffe0ff */
[----:B------:R-:W-:Y:S01]  /*0820*/  ULOP3.LUT UR6, UR5, 0x7, URZ, 0xc0, !UPT ;  /* 0x0000000705067892 */ /* 0x000fe2000f8ec0ff */
[----:B------:R-:W-:-:S06]  /*0830*/  UMOV UR4, URZ ;  /* 0x000000ff00047c82 */ /* 0x000fcc0008000000 */
[----:B------:R-:W-:Y:S05]  /*0840*/  BRA.U !UP0, `(.L_x_9) ;  /* 0x0000000d08a47547 */ /* 0x000fea000b800000 */
[----:B------:R-:W1:Y:S01]  /*0850*/  LDCU.64 UR10, c[0x0][0x390] ;  /* 0x00007200ff0a77ac */ /* 0x000e620008000a00 */
[----:B------:R-:W2:Y:S01]  /*0860*/  LDC.64 R22, c[0x0][0x380] ;  /* 0x0000e000ff167b82 */ /* 0x000ea20000000a00 */
[C---:B0-----:R-:W-:Y:S02]  /*0870*/  IADD3 R9, PT, PT, R7.reuse, 0x6, RZ ;  /* 0x0000000607097810 */ /* 0x041fe40007ffe0ff */
[C---:B------:R-:W-:Y:S01]  /*0880*/  IADD3 R11, PT, PT, R7.reuse, 0x7, RZ ;  /* 0x00000007070b7810 */ /* 0x040fe20007ffe0ff */
[----:B------:R-:W-:Y:S01]  /*0890*/  ULOP3.LUT UR4, UR5, 0xfffffff8, URZ, 0xc0, !UPT ;  /* 0xfffffff805047892 */ /* 0x000fe2000f8ec0ff */
[C---:B------:R-:W-:Y:S02]  /*08a0*/  IADD3 R13, PT, PT, R7.reuse, 0x8, RZ ;  /* 0x00000008070d7810 */ /* 0x040fe40007ffe0ff */
[C---:B------:R-:W-:Y:S01]  /*08b0*/  IADD3 R15, PT, PT, R7.reuse, 0x9, RZ ;  /* 0x00000009070f7810 */ /* 0x040fe20007ffe0ff */
[----:B------:R-:W0:Y:S01]  /*08c0*/  LDC.64 R20, c[0x0][0x388] ;  /* 0x0000e200ff147b82 */ /* 0x000e220000000a00 */
[C---:B------:R-:W-:Y:S01]  /*08d0*/  IADD3 R25, PT, PT, R7.reuse, 0xa, RZ ;  /* 0x0000000a07197810 */ /* 0x040fe20007ffe0ff */
[----:B------:R-:W-:Y:S01]  /*08e0*/  UIADD3 UR5, UPT, UPT, -UR4, URZ, URZ ;  /* 0x000000ff04057290 */ /* 0x000fe2000fffe1ff */
[----:B------:R-:W-:-:S02]  /*08f0*/  IADD3 R27, PT, PT, R7, 0xb, RZ ;  /* 0x0000000b071b7810 */ /* 0x000fc40007ffe0ff */
[----:B------:R-:W-:-:S03]  /*0900*/  IADD3 R7, PT, PT, R7, 0xc, RZ ;  /* 0x0000000c07077810 */ /* 0x000fc60007ffe0ff */
[----:B------:R-:W3:Y:S01]  /*0910*/  LDC.64 R18, c[0x0][0x380] ;  /* 0x0000e000ff127b82 */ /* 0x000ee20000000a00 */
[--C-:B-1----:R-:W-:Y:S02]  /*0920*/  IMAD R9, R9, UR10, R6.reuse ;  /* 0x0000000a09097c24 */ /* 0x102fe4000f8e0206 */
[--C-:B------:R-:W-:Y:S02]  /*0930*/  IMAD R27, R27, UR10, R6.reuse ;  /* 0x0000000a1b1b7c24 */ /* 0x100fe4000f8e0206 */
[--C-:B------:R-:W-:Y:S02]  /*0940*/  IMAD R11, R11, UR10, R6.reuse ;  /* 0x0000000a0b0b7c24 */ /* 0x100fe4000f8e0206 */
[--C-:B------:R-:W-:Y:S01]  /*0950*/  IMAD R13, R13, UR10, R6.reuse ;  /* 0x0000000a0d0d7c24 */ /* 0x100fe2000f8e0206 */
[----:B------:R-:W1:Y:S01]  /*0960*/  LDC.64 R16, c[0x0][0x388] ;  /* 0x0000e200ff107b82 */ /* 0x000e620000000a00 */
[--C-:B------:R-:W-:Y:S02]  /*0970*/  IMAD R15, R15, UR10, R6.reuse ;  /* 0x0000000a0f0f7c24 */ /* 0x100fe4000f8e0206 */
[----:B------:R-:W-:-:S02]  /*0980*/  IMAD R25, R25, UR10, R6 ;  /* 0x0000000a19197c24 */ /* 0x000fc4000f8e0206 */
[--C-:B------:R-:W-:Y:S02]  /*0990*/  IMAD R29, R7, UR10, R6.reuse ;  /* 0x0000000a071d7c24 */ /* 0x100fe4000f8e0206 */
[----:B------:R-:W-:Y:S02]  /*09a0*/  IMAD R0, R5, UR10, R6 ;  /* 0x0000000a05007c24 */ /* 0x000fe4000f8e0206 */
[--C-:B------:R-:W-:Y:S02]  /*09b0*/  IMAD R6, R9, UR11, R24.reuse ;  /* 0x0000000b09067c24 */ /* 0x100fe4000f8e0218 */
[--C-:B------:R-:W-:Y:S02]  /*09c0*/  IMAD R7, R27, UR11, R24.reuse ;  /* 0x0000000b1b077c24 */ /* 0x100fe4000f8e0218 */
[--C-:B------:R-:W-:Y:S02]  /*09d0*/  IMAD R8, R11, UR11, R24.reuse ;  /* 0x0000000b0b087c24 */ /* 0x100fe4000f8e0218 */
[----:B------:R-:W-:-:S02]  /*09e0*/  IMAD R10, R13, UR11, R24 ;  /* 0x0000000b0d0a7c24 */ /* 0x000fc4000f8e0218 */
[--C-:B------:R-:W-:Y:S02]  /*09f0*/  IMAD R12, R15, UR11, R24.reuse ;  /* 0x0000000b0f0c7c24 */ /* 0x100fe4000f8e0218 */
[--C-:B------:R-:W-:Y:S02]  /*0a00*/  IMAD R14, R25, UR11, R24.reuse ;  /* 0x0000000b190e7c24 */ /* 0x100fe4000f8e0218 */
[--C-:B------:R-:W-:Y:S02]  /*0a10*/  IMAD R9, R29, UR11, R24.reuse ;  /* 0x0000000b1d097c24 */ /* 0x100fe4000f8e0218 */
[----:B------:R-:W-:-:S07]  /*0a20*/  IMAD R27, R0, UR11, R24 ;  /* 0x0000000b001b7c24 */ /* 0x000fce000f8e0218 */
.L_x_34:
[----:B---3--:R-:W-:-:S06]  /*0a30*/  IMAD.WIDE.U32 R24, R27, 0x4, R18 ;  /* 0x000000041b187825 */ /* 0x008fcc00078e0012 */
[----:B------:R-:W3:Y:S01]  /*0a40*/  LDG.E R24, desc[UR8][R24.64] ;  /* 0x0000000818187981 */ /* 0x000ee2000c1e1900 */
[----:B------:R-:W-:Y:S01]  /*0a50*/  BSSY.RECONVERGENT B1, `(.L_x_10) ;  /* 0x0000013000017945 */ /* 0x000fe20003800200 */
[----:B---3--:R-:W-:-:S05]  /*0a60*/  FMUL R0, R24, -1.4426950216293334961 ;  /* 0xbfb8aa3b18007820 */ /* 0x008fca0000400000 */
[----:B------:R-:W-:-:S13]  /*0a70*/  FSETP.GEU.AND P0, PT, R0, -126, PT ;  /* 0xc2fc00000000780b */ /* 0x000fda0003f0e000 */
[----:B------:R-:W-:-:S04]  /*0a80*/  @!P0 FMUL R0, R0, 0.5 ;  /* 0x3f00000000008820 */ /* 0x000fc80000400000 */
[----:B------:R-:W3:Y:S02]  /*0a90*/  MUFU.EX2 R2, R0 ;  /* 0x0000000000027308 */ /* 0x000ee40000000800 */
[----:B---3--:R-:W-:-:S04]  /*0aa0*/  @!P0 FMUL R2, R2, R2 ;  /* 0x0000000202028220 */ /* 0x008fc80000400000 */
[----:B------:R-:W-:-:S05]  /*0ab0*/  FADD R26, R2, 1 ;  /* 0x3f800000021a7421 */ /* 0x000fca0000000000 */
[----:B------:R-:W-:-:S04]  /*0ac0*/  IADD3 R2, PT, PT, R26, 0x1800000, RZ ;  /* 0x018000001a027810 */ /* 0x000fc80007ffe0ff */
[----:B------:R-:W-:-:S04]  /*0ad0*/  LOP3.LUT R2, R2, 0x7f800000, RZ, 0xc0, !PT ;  /* 0x7f80000002027812 */ /* 0x000fc800078ec0ff */
[----:B------:R-:W-:-:S13]  /*0ae0*/  ISETP.GT.U32.AND P0, PT, R2, 0x1ffffff, PT ;  /* 0x01ffffff0200780c */ /* 0x000fda0003f04070 */
[----:B------:R-:W-:Y:S05]  /*0af0*/  @P0 BRA `(.L_x_11) ;  /* 0x0000000000100947 */ /* 0x000fea0003800000 */
[----:B------:R-:W-:Y:S02]  /*0b00*/  MOV R0, R26 ;  /* 0x0000001a00007202 */ /* 0x000fe40000000f00 */
[----:B------:R-:W-:-:S07]  /*0b10*/  MOV R2, 0xb30 ;  /* 0x00000b3000027802 */ /* 0x000fce0000000f00 */
[----:B012---:R-:W-:Y:S05]  /*0b20*/  CALL.REL.NOINC `($__internal_0_$__cuda_sm20_rcp_rn_f32_slowpath) ;  /* 0x00000018003c7944 */ /* 0x007fea0003c00000 */
[----:B------:R-:W-:Y:S05]  /*0b30*/  BRA `(.L_x_12) ;  /* 0x0000000000107947 */ /* 0x000fea0003800000 */
.L_x_11:
[----:B------:R-:W3:Y:S02]  /*0b40*/  MUFU.RCP R13, R26 ;  /* 0x0000001a000d7308 */ /* 0x000ee40000001000 */
[----:B---3--:R-:W-:-:S04]  /*0b50*/  FFMA R0, R26, R13, -1 ;  /* 0xbf8000001a007423 */ /* 0x008fc8000000000d */
[----:B------:R-:W-:-:S04]  /*0b60*/  FADD.FTZ R0, -R0, -RZ ;  /* 0x800000ff00007221 */ /* 0x000fc80000010100 */
[----:B------:R-:W-:-:S07]  /*0b70*/  FFMA R13, R13, R0, R13 ;  /* 0x000000000d0d7223 */ /* 0x000fce000000000d */
.L_x_12:
[----:B------:R-:W-:Y:S05]  /*0b80*/  BSYNC.RECONVERGENT B1 ;  /* 0x0000000000017941 */ /* 0x000fea0003800200 */
.L_x_10:
[----:B0-----:R-:W-:-:S04]  /*0b90*/  IMAD.WIDE.U32 R28, R27, 0x4, R20 ;  /* 0x000000041b1c7825 */ /* 0x001fc800078e0014 */
[----:B--2---:R-:W-:Y:S01]  /*0ba0*/  IMAD.WIDE.U32 R24, R6, 0x4, R22 ;  /* 0x0000000406187825 */ /* 0x004fe200078e0016 */
[----:B------:R0:W-:Y:S05]  /*0bb0*/  STG.E desc[UR8][R28.64], R13 ;  /* 0x0000000d1c007986 */ /* 0x0001ea000c101908 */
[----:B------:R-:W2:Y:S01]  /*0bc0*/  LDG.E R24, desc[UR8][R24.64] ;  /* 0x0000000818187981 */ /* 0x000ea2000c1e1900 */
[----:B------:R-:W-:Y:S01]  /*0bd0*/  BSSY.RECONVERGENT B1, `(.L_x_13) ;  /* 0x0000013000017945 */ /* 0x000fe20003800200 */
[----:B--2---:R-:W-:-:S05]  /*0be0*/  FMUL R0, R24, -1.4426950216293334961 ;  /* 0xbfb8aa3b18007820 */ /* 0x004fca0000400000 */
[----:B------:R-:W-:-:S13]  /*0bf0*/  FSETP.GEU.AND P0, PT, R0, -126, PT ;  /* 0xc2fc00000000780b */ /* 0x000fda0003f0e000 */
[----:B------:R-:W-:-:S04]  /*0c00*/  @!P0 FMUL R0, R0, 0.5 ;  /* 0x3f00000000008820 */ /* 0x000fc80000400000 */
[----:B------:R-:W2:Y:S02]  /*0c10*/  MUFU.EX2 R2, R0 ;  /* 0x0000000000027308 */ /* 0x000ea40000000800 */
[----:B--2---:R-:W-:-:S04]  /*0c20*/  @!P0 FMUL R2, R2, R2 ;  /* 0x0000000202028220 */ /* 0x004fc80000400000 */
[----:B------:R-:W-:-:S05]  /*0c30*/  FADD R26, R2, 1 ;  /* 0x3f800000021a7421 */ /* 0x000fca0000000000 */
[----:B------:R-:W-:-:S04]  /*0c40*/  IADD3 R2, PT, PT, R26, 0x1800000, RZ ;  /* 0x018000001a027810 */ /* 0x000fc80007ffe0ff */
[----:B------:R-:W-:-:S04]  /*0c50*/  LOP3.LUT R2, R2, 0x7f800000, RZ, 0xc0, !PT ;  /* 0x7f80000002027812 */ /* 0x000fc800078ec0ff */
[----:B------:R-:W-:-:S13]  /*0c60*/  ISETP.GT.U32.AND P0, PT, R2, 0x1ffffff, PT ;  /* 0x01ffffff0200780c */ /* 0x000fda0003f04070 */
[----:B0-----:R-:W-:Y:S05]  /*0c70*/  @P0 BRA `(.L_x_14) ;  /* 0x0000000000100947 */ /* 0x001fea0003800000 */
[----:B------:R-:W-:Y:S02]  /*0c80*/  MOV R0, R26 ;  /* 0x0000001a00007202 */ /* 0x000fe40000000f00 */
[----:B------:R-:W-:-:S07]  /*0c90*/  MOV R2, 0xcb0 ;  /* 0x00000cb000027802 */ /* 0x000fce0000000f00 */
[----:B-1----:R-:W-:Y:S05]  /*0ca0*/  CALL.REL.NOINC `($__internal_0_$__cuda_sm20_rcp_rn_f32_slowpath) ;  /* 0x0000001400dc7944 */ /* 0x002fea0003c00000 */
[----:B------:R-:W-:Y:S05]  /*0cb0*/  BRA `(.L_x_15) ;  /* 0x0000000000107947 */ /* 0x000fea0003800000 */
.L_x_14:
[----:B------:R-:W0:Y:S02]  /*0cc0*/  MUFU.RCP R13, R26 ;  /* 0x0000001a000d7308 */ /* 0x000e240000001000 */
[----:B0-----:R-:W-:-:S04]  /*0cd0*/  FFMA R0, R26, R13, -1 ;  /* 0xbf8000001a007423 */ /* 0x001fc8000000000d */
[----:B------:R-:W-:-:S04]  /*0ce0*/  FADD.FTZ R0, -R0, -RZ ;  /* 0x800000ff00007221 */ /* 0x000fc80000010100 */
[----:B------:R-:W-:-:S07]  /*0cf0*/  FFMA R13, R13, R0, R13 ;  /* 0x000000000d0d7223 */ /* 0x000fce000000000d */
.L_x_15:
[----:B------:R-:W-:Y:S05]  /*0d00*/  BSYNC.RECONVERGENT B1 ;  /* 0x0000000000017941 */ /* 0x000fea0003800200 */
.L_x_13:
[----:B------:R-:W-:-:S04]  /*0d10*/  IMAD.WIDE.U32 R28, R6, 0x4, R20 ;  /* 0x00000004061c7825 */ /* 0x000fc800078e0014 */
[----:B------:R-:W-:Y:S01]  /*0d20*/  IMAD.WIDE.U32 R24, R8, 0x4, R22 ;  /* 0x0000000408187825 */ /* 0x000fe200078e0016 */
        /* <DEDUP_REMOVED lines=17> */
.L_x_17:
[----:B------:R-:W0:Y:S02]  /*0e40*/  MUFU.RCP R13, R26 ;  /* 0x0000001a000d7308 */ /* 0x000e240000001000 */
[----:B0-----:R-:W-:-:S04]  /*0e50*/  FFMA R0, R26, R13, -1 ;  /* 0xbf8000001a007423 */ /* 0x001fc8000000000d */
[----:B------:R-:W-:-:S04]  /*0e60*/  FADD.FTZ R0, -R0, -RZ ;  /* 0x800000ff00007221 */ /* 0x000fc80000010100 */
[----:B------:R-:W-:-:S07]  /*0e70*/  FFMA R13, R13, R0, R13 ;  /* 0x000000000d0d7223 */ /* 0x000fce000000000d */
.L_x_18:
[----:B------:R-:W-:Y:S05]  /*0e80*/  BSYNC.RECONVERGENT B1 ;  /* 0x0000000000017941 */ /* 0x000fea0003800200 */
.L_x_16:
        /* <DEDUP_REMOVED lines=19> */
.L_x_20:
[----:B------:R-:W0:Y:S02]  /*0fc0*/  MUFU.RCP R13, R26 ;  /* 0x0000001a000d7308 */ /* 0x000e240000001000 */
[----:B0-----:R-:W-:-:S04]  /*0fd0*/  FFMA R0, R26, R13, -1 ;  /* 0xbf8000001a007423 */ /* 0x001fc8000000000d */
[----:B------:R-:W-:-:S04]  /*0fe0*/  FADD.FTZ R0, -R0, -RZ ;  /* 0x800000ff00007221 */ /* 0x000fc80000010100 */
[----:B------:R-:W-:-:S07]  /*0ff0*/  FFMA R13, R13, R0, R13 ;  /* 0x000000000d0d7223 */ /* 0x000fce000000000d */
.L_x_21:
[----:B------:R-:W-:Y:S05]  /*1000*/  BSYNC.RECONVERGENT B1 ;  /* 0x0000000000017941 */ /* 0x000fea0003800200 */
.L_x_19:
        /* <DEDUP_REMOVED lines=19> */
.L_x_23:
[----:B------:R-:W0:Y:S02]  /*1140*/  MUFU.RCP R13, R26 ;  /* 0x0000001a000d7308 */ /* 0x000e240000001000 */
[----:B0-----:R-:W-:-:S04]  /*1150*/  FFMA R0, R26, R13, -1 ;  /* 0xbf8000001a007423 */ /* 0x001fc8000000000d */
[----:B------:R-:W-:-:S04]  /*1160*/  FADD.FTZ R0, -R0, -RZ ;  /* 0x800000ff00007221 */ /* 0x000fc80000010100 */
[----:B------:R-:W-:-:S07]  /*1170*/  FFMA R13, R13, R0, R13 ;  /* 0x000000000d0d7223 */ /* 0x000fce000000000d */
.L_x_24:
[----:B------:R-:W-:Y:S05]  /*1180*/  BSYNC.RECONVERGENT B1 ;  /* 0x0000000000017941 */ /* 0x000fea0003800200 */
.L_x_22:
        /* <DEDUP_REMOVED lines=19> */
.L_x_26:
[----:B------:R-:W0:Y:S02]  /*12c0*/  MUFU.RCP R13, R26 ;  /* 0x0000001a000d7308 */ /* 0x000e240000001000 */
[----:B0-----:R-:W-:-:S04]  /*12d0*/  FFMA R0, R26, R13, -1 ;  /* 0xbf8000001a007423 */ /* 0x001fc8000000000d */
[----:B------:R-:W-:-:S04]  /*12e0*/  FADD.FTZ R0, -R0, -RZ ;  /* 0x800000ff00007221 */ /* 0x000fc80000010100 */
[----:B------:R-:W-:-:S07]  /*12f0*/  FFMA R13, R13, R0, R13 ;  /* 0x000000000d0d7223 */ /* 0x000fce000000000d */
.L_x_27:
[----:B------:R-:W-:Y:S05]  /*1300*/  BSYNC.RECONVERGENT B1 ;  /* 0x0000000000017941 */ /* 0x000fea0003800200 */
.L_x_25:
        /* <DEDUP_REMOVED lines=19> */
.L_x_29:
[----:B------:R-:W0:Y:S02]  /*1440*/  MUFU.RCP R13, R26 ;  /* 0x0000001a000d7308 */ /* 0x000e240000001000 */
[----:B0-----:R-:W-:-:S04]  /*1450*/  FFMA R0, R26, R13, -1 ;  /* 0xbf8000001a007423 */ /* 0x001fc8000000000d */
[----:B------:R-:W-:-:S04]  /*1460*/  FADD.FTZ R0, -R0, -RZ ;  /* 0x800000ff00007221 */ /* 0x000fc80000010100 */
[----:B------:R-:W-:-:S07]  /*1470*/  FFMA R13, R13, R0, R13 ;  /* 0x000000000d0d7223 */ /* 0x000fce000000000d */
.L_x_30:
[----:B------:R-:W-:Y:S05]  /*1480*/  BSYNC.RECONVERGENT B1 ;  /* 0x0000000000017941 */ /* 0x000fea0003800200 */
.L_x_28:
        /* <DEDUP_REMOVED lines=19> */
.L_x_32:
[----:B------:R-:W0:Y:S02]  /*15c0*/  MUFU.RCP R13, R26 ;  /* 0x0000001a000d7308 */ /* 0x000e240000001000 */
[----:B0-----:R-:W-:-:S04]  /*15d0*/  FFMA R0, R26, R13, -1 ;  /* 0xbf8000001a007423 */ /* 0x001fc8000000000d */
[----:B------:R-:W-:-:S04]  /*15e0*/  FADD.FTZ R0, -R0, -RZ ;  /* 0x800000ff00007221 */ /* 0x000fc80000010100 */
[----:B------:R-:W-:-:S07]  /*15f0*/  FFMA R13, R13, R0, R13 ;  /* 0x000000000d0d7223 */ /* 0x000fce000000000d */
.L_x_33:
[----:B------:R-:W-:Y:S05]  /*1600*/  BSYNC.RECONVERGENT B1 ;  /* 0x0000000000017941 */ /* 0x000fea0003800200 */
.L_x_31:
[----:B-1----:R-:W-:Y:S01]  /*1610*/  IMAD.WIDE.U32 R24, R9, 0x4, R16 ;  /* 0x0000000409187825 */ /* 0x002fe200078e0010 */
[----:B------:R-:W-:Y:S01]  /*1620*/  UIADD3 UR5, UPT, UPT, UR5, 0x8, URZ ;  /* 0x0000000805057890 */ /* 0x000fe2000fffe0ff */
[C---:B------:R-:W-:Y:S02]  /*1630*/  LEA R6, R3.reuse, R6, 0x3 ;  /* 0x0000000603067211 */ /* 0x040fe400078e18ff */
[C---:B------:R-:W-:Y:S01]  /*1640*/  LEA R8, R3.reuse, R8, 0x3 ;  /* 0x0000000803087211 */ /* 0x040fe200078e18ff */
[----:B------:R4:W-:Y:S01]  /*1650*/  STG.E desc[UR8][R24.64], R13 ;  /* 0x0000000d18007986 */ /* 0x0009e2000c101908 */
[----:B------:R-:W-:Y:S01]  /*1660*/  UISETP.NE.AND UP0, UPT, UR5, URZ, UPT ;  /* 0x000000ff0500728c */ /* 0x000fe2000bf05270 */
[C---:B------:R-:W-:Y:S02]  /*1670*/  LEA R10, R3.reuse, R10, 0x3 ;  /* 0x0000000a030a7211 */ /* 0x040fe400078e18ff */
[C---:B------:R-:W-:Y:S02]  /*1680*/  LEA R12, R3.reuse, R12, 0x3 ;  /* 0x0000000c030c7211 */ /* 0x040fe400078e18ff */
[----:B------:R-:W-:-:S02]  /*1690*/  LEA R14, R3, R14, 0x3 ;  /* 0x0000000e030e7211 */ /* 0x000fc400078e18ff */
[C---:B------:R-:W-:Y:S02]  /*16a0*/  LEA R7, R3.reuse, R7, 0x3 ;  /* 0x0000000703077211 */ /* 0x040fe400078e18ff */
[C---:B------:R-:W-:Y:S02]  /*16b0*/  LEA R27, R3.reuse, R27, 0x3 ;  /* 0x0000001b031b7211 */ /* 0x040fe400078e18ff */
[----:B------:R-:W-:Y:S01]  /*16c0*/  LEA R9, R3, R9, 0x3 ;  /* 0x0000000903097211 */ /* 0x000fe200078e18ff */
[----:B----4-:R-:W-:Y:S06]  /*16d0*/  BRA.U UP0, `(.L_x_34) ;  /* 0xfffffff100d47547 */ /* 0x010fec000b83ffff */
.L_x_9:
[----:B------:R-:W-:-:S13]  /*16e0*/  ISETP.NE.AND P0, PT, RZ, UR6, PT ;  /* 0x00000006ff007c0c */ /* 0x000fda000bf05270 */
[----:B------:R-:W-:Y:S05]  /*16f0*/  @!P0 EXIT ;  /* 0x000000000000894d */ /* 0x000fea0003800000 */
[----:B------:R-:W1:Y:S01]  /*1700*/  LDCU UR5, c[0x0][0x398] ;  /* 0x00007300ff0577ac */ /* 0x000e620008000800 */
[----:B------:R-:W-:Y:S02]  /*1710*/  UISETP.GE.U32.AND UP0, UPT, UR6, 0x4, UPT ;  /* 0x000000040600788c */ /* 0x000fe4000bf06070 */
[----:B-1----:R-:W-:-:S07]  /*1720*/  ULOP3.LUT UR5, UR5, 0x3, URZ, 0xc0, !UPT ;  /* 0x0000000305057892 */ /* 0x002fce000f8ec0ff */
[----:B------:R-:W-:Y:S05]  /*1730*/  BRA.U !UP0, `(.L_x_35) ;  /* 0x0000000508c47547 */ /* 0x000fea000b800000 */
[----:B------:R-:W1:Y:S01]  /*1740*/  LDC.64 R6, c[0x0][0x380] ;  /* 0x0000e000ff067b82 */ /* 0x000e620000000a00 */
[----:B0-----:R-:W-:-:S05]  /*1750*/  IADD3 R8, PT, PT, R5, UR4, RZ ;  /* 0x0000000405087c10 */ /* 0x001fca000fffe0ff */
[----:B------:R-:W-:-:S04]  /*1760*/  IMAD R8, R3, R8, R4 ;  /* 0x0000000803087224 */ /* 0x000fc800078e0204 */
[----:B-1----:R-:W-:-:S06]  /*1770*/  IMAD.WIDE.U32 R6, R8, 0x4, R6 ;  /* 0x0000000408067825 */ /* 0x002fcc00078e0006 */
        /* <DEDUP_REMOVED lines=12> */
[----:B------:R-:W-:Y:S02]  /*1840*/  MOV R0, R10 ;  /* 0x0000000a00007202 */ /* 0x000fe40000000f00 */
[----:B------:R-:W-:-:S07]  /*1850*/  MOV R2, 0x1870 ;  /* 0x0000187000027802 */ /* 0x000fce0000000f00 */
[----:B------:R-:W-:Y:S05]  /*1860*/  CALL.REL.NOINC `($__internal_0_$__cuda_sm20_rcp_rn_f32_slowpath) ;  /* 0x0000000800ec7944 */ /* 0x000fea0003c00000 */
[----:B------:R-:W-:Y:S01]  /*1870*/  MOV R7, R13 ;  /* 0x0000000d00077202 */ /* 0x000fe20000000f00 */
[----:B------:R-:W-:Y:S06]  /*1880*/  BRA `(.L_x_38) ;  /* 0x0000000000107947 */ /* 0x000fec0003800000 */
.L_x_37:
[----:B------:R-:W0:Y:S02]  /*1890*/  MUFU.RCP R7, R10 ;  /* 0x0000000a00077308 */ /* 0x000e240000001000 */
[----:B0-----:R-:W-:-:S04]  /*18a0*/  FFMA R0, R10, R7, -1 ;  /* 0xbf8000000a007423 */ /* 0x001fc80000000007 */
[----:B------:R-:W-:-:S04]  /*18b0*/  FADD.FTZ R0, -R0, -RZ ;  /* 0x800000ff00007221 */ /* 0x000fc80000010100 */
[----:B------:R-:W-:-:S07]  /*18c0*/  FFMA R7, R7, R0, R7 ;  /* 0x0000000007077223 */ /* 0x000fce0000000007 */
.L_x_38:
[----:B------:R-:W-:Y:S05]  /*18d0*/  BSYNC.RECONVERGENT B1 ;  /* 0x0000000000017941 */ /* 0x000fea0003800200 */
.L_x_36:
        /* <DEDUP_REMOVED lines=18> */
[----:B------:R-:W-:Y:S02]  /*1a00*/  MOV R0, R12 ;  /* 0x0000000c00007202 */ /* 0x000fe40000000f00 */
[----:B------:R-:W-:-:S07]  /*1a10*/  MOV R2, 0x1a30 ;  /* 0x00001a3000027802 */ /* 0x000fce0000000f00 */
[----:B------:R-:W-:Y:S05]  /*1a20*/  CALL.REL.NOINC `($__internal_0_$__cuda_sm20_rcp_rn_f32_slowpath) ;  /* 0x00000008007c7944 */ /* 0x000fea0003c00000 */
[----:B------:R-:W-:Y:S01]  /*1a30*/  MOV R9, R13 ;  /* 0x0000000d00097202 */ /* 0x000fe20000000f00 */
[----:B------:R-:W-:Y:S06]  /*1a40*/  BRA `(.L_x_41) ;  /* 0x0000000000107947 */ /* 0x000fec0003800000 */
.L_x_40:
[----:B------:R-:W0:Y:S02]  /*1a50*/  MUFU.RCP R9, R12 ;  /* 0x0000000c00097308 */ /* 0x000e240000001000 */
[----:B0-----:R-:W-:-:S04]  /*1a60*/  FFMA R0, R12, R9, -1 ;  /* 0xbf8000000c007423 */ /* 0x001fc80000000009 */
[----:B------:R-:W-:-:S04]  /*1a70*/  FADD.FTZ R0, -R0, -RZ ;  /* 0x800000ff00007221 */ /* 0x000fc80000010100 */
[----:B------:R-:W-:-:S07]  /*1a80*/  FFMA R9, R9, R0, R9 ;  /* 0x0000000009097223 */ /* 0x000fce0000000009 */
.L_x_41:
[----:B------:R-:W-:Y:S05]  /*1a90*/  BSYNC.RECONVERGENT B1 ;  /* 0x0000000000017941 */ /* 0x000fea0003800200 */
.L_x_39:
        /* <DEDUP_REMOVED lines=23> */
.L_x_43:
[----:B------:R-:W0:Y:S02]  /*1c10*/  MUFU.RCP R7, R12 ;  /* 0x0000000c00077308 */ /* 0x000e240000001000 */
[----:B0-----:R-:W-:-:S04]  /*1c20*/  FFMA R0, R12, R7, -1 ;  /* 0xbf8000000c007423 */ /* 0x001fc80000000007 */
[----:B------:R-:W-:-:S04]  /*1c30*/  FADD.FTZ R0, -R0, -RZ ;  /* 0x800000ff00007221 */ /* 0x000fc80000010100 */
[----:B------:R-:W-:-:S07]  /*1c40*/  FFMA R7, R7, R0, R7 ;  /* 0x0000000007077223 */ /* 0x000fce0000000007 */
.L_x_44:
[----:B------:R-:W-:Y:S05]  /*1c50*/  BSYNC.RECONVERGENT B1 ;  /* 0x0000000000017941 */ /* 0x000fea0003800200 */
.L_x_42:
        /* <DEDUP_REMOVED lines=21> */
[----:B------:R-:W-:Y:S05]  /*1db0*/  BRA `(.L_x_47) ;  /* 0x0000000000107947 */ /* 0x000fea0003800000 */
.L_x_46:
[----:B------:R-:W0:Y:S02]  /*1dc0*/  MUFU.RCP R13, R12 ;  /* 0x0000000c000d7308 */ /* 0x000e240000001000 */
[----:B0-----:R-:W-:-:S04]  /*1dd0*/  FFMA R0, R12, R13, -1 ;  /* 0xbf8000000c007423 */ /* 0x001fc8000000000d */
[----:B------:R-:W-:-:S04]  /*1de0*/  FADD.FTZ R0, -R0, -RZ ;  /* 0x800000ff00007221 */ /* 0x000fc80000010100 */
[----:B------:R-:W-:-:S07]  /*1df0*/  FFMA R13, R13, R0, R13 ;  /* 0x000000000d0d7223 */ /* 0x000fce000000000d */
.L_x_47:
[----:B------:R-:W-:Y:S05]  /*1e00*/  BSYNC.RECONVERGENT B1 ;  /* 0x0000000000017941 */ /* 0x000fea0003800200 */
.L_x_45:
[----:B------:R-:W0:Y:S01]  /*1e10*/  LDC.64 R8, c[0x0][0x388] ;  /* 0x0000e200ff087b82 */ /* 0x000e220000000a00 */
[----:B------:R-:W-:Y:S01]  /*1e20*/  UIADD3 UR4, UPT, UPT, UR4, 0x4, URZ ;  /* 0x0000000404047890 */ /* 0x000fe2000fffe0ff */
[----:B0-----:R-:W-:-:S05]  /*1e30*/  IMAD.WIDE.U32 R6, R6, 0x4, R8 ;  /* 0x0000000406067825 */ /* 0x001fca00078e0008 */
[----:B------:R1:W-:Y:S06]  /*1e40*/  STG.E desc[UR8][R6.64], R13 ;  /* 0x0000000d06007986 */ /* 0x0003ec000c101908 */
.L_x_35:
[----:B------:R-:W-:-:S13]  /*1e50*/  ISETP.NE.AND P0, PT, RZ, UR5, PT ;  /* 0x00000005ff007c0c */ /* 0x000fda000bf05270 */
[----:B------:R-:W-:Y:S05]  /*1e60*/  @!P0 EXIT ;  /* 0x000000000000894d */ /* 0x000fea0003800000 */
[----:B------:R-:W-:-:S09]  /*1e70*/  UISETP.NE.AND UP0, UPT, UR5, 0x1, UPT ;  /* 0x000000010500788c */ /* 0x000fd2000bf05270 */
[----:B------:R-:W-:Y:S05]  /*1e80*/  BRA.U !UP0, `(.L_x_48) ;  /* 0x0000000108e07547 */ /* 0x000fea000b800000 */
[----:B0-----:R-:W0:Y:S01]  /*1e90*/  LDC.64 R8, c[0x0][0x380] ;  /* 0x0000e000ff087b82 */ /* 0x001e220000000a00 */
[----:B-1----:R-:W-:-:S05]  /*1ea0*/  IADD3 R6, PT, PT, R5, UR4, RZ ;  /* 0x0000000405067c10 */ /* 0x002fca000fffe0ff */
[----:B------:R-:W-:-:S04]  /*1eb0*/  IMAD R6, R3, R6, R4 ;  /* 0x0000000603067224 */ /* 0x000fc800078e0204 */
[----:B0-----:R-:W-:-:S06]  /*1ec0*/  IMAD.WIDE.U32 R8, R6, 0x4, R8 ;  /* 0x0000000406087825 */ /* 0x001fcc00078e0008 */
        /* <DEDUP_REMOVED lines=15> */
[----:B------:R-:W-:Y:S05]  /*1fc0*/  BRA `(.L_x_51) ;  /* 0x0000000000107947 */ /* 0x000fea0003800000 */
.L_x_50:
[----:B------:R-:W0:Y:S02]  /*1fd0*/  MUFU.RCP R13, R10 ;  /* 0x0000000a000d7308 */ /* 0x000e240000001000 */
[----:B0-----:R-:W-:-:S04]  /*1fe0*/  FFMA R0, R10, R13, -1 ;  /* 0xbf8000000a007423 */ /* 0x001fc8000000000d */
[----:B------:R-:W-:-:S04]  /*1ff0*/  FADD.FTZ R0, -R0, -RZ ;  /* 0x800000ff00007221 */ /* 0x000fc80000010100 */
[----:B------:R-:W-:-:S07]  /*2000*/  FFMA R13, R13, R0, R13 ;  /* 0x000000000d0d7223 */ /* 0x000fce000000000d */
.L_x_51:
[----:B------:R-:W-:Y:S05]  /*2010*/  BSYNC.RECONVERGENT B1 ;  /* 0x0000000000017941 */ /* 0x000fea0003800200 */
.L_x_49:
        /* <DEDUP_REMOVED lines=22> */
.L_x_53:
[----:B------:R-:W0:Y:S02]  /*2180*/  MUFU.RCP R13, R6 ;  /* 0x00000006000d7308 */ /* 0x000e240000001000 */
[----:B0-----:R-:W-:-:S04]  /*2190*/  FFMA R0, R6, R13, -1 ;  /* 0xbf80000006007423 */ /* 0x001fc8000000000d */
[----:B------:R-:W-:-:S04]  /*21a0*/  FADD.FTZ R0, -R0, -RZ ;  /* 0x800000ff00007221 */ /* 0x000fc80000010100 */
[----:B------:R-:W-:-:S07]  /*21b0*/  FFMA R13, R13, R0, R13 ;  /* 0x000000000d0d7223 */ /* 0x000fce000000000d */
.L_x_54:
[----:B------:R-:W-:Y:S05]  /*21c0*/  BSYNC.RECONVERGENT B1 ;  /* 0x0000000000017941 */ /* 0x000fea0003800200 */
.L_x_52:
[----:B------:R-:W0:Y:S01]  /*21d0*/  LDC.64 R8, c[0x0][0x388] ;  /* 0x0000e200ff087b82 */ /* 0x000e220000000a00 */
[----:B------:R-:W-:Y:S01]  /*21e0*/  UIADD3 UR4, UPT, UPT, UR4, 0x2, URZ ;  /* 0x0000000204047890 */ /* 0x000fe2000fffe0ff */
[----:B0-----:R-:W-:-:S05]  /*21f0*/  IMAD.WIDE.U32 R6, R7, 0x4, R8 ;  /* 0x0000000407067825 */ /* 0x001fca00078e0008 */
[----:B------:R2:W-:Y:S06]  /*2200*/  STG.E desc[UR8][R6.64], R13 ;  /* 0x0000000d06007986 */ /* 0x0005ec000c101908 */
.L_x_48:
[----:B------:R-:W3:Y:S02]  /*2210*/  LDC R0, c[0x0][0x398] ;  /* 0x0000e600ff007b82 */ /* 0x000ee40000000800 */
[----:B---3--:R-:W-:-:S04]  /*2220*/  LOP3.LUT R0, R0, 0x1, RZ, 0xc0, !PT ;  /* 0x0000000100007812 */ /* 0x008fc800078ec0ff */
[----:B------:R-:W-:-:S13]  /*2230*/  ISETP.NE.U32.AND P0, PT, R0, 0x1, PT ;  /* 0x000000010000780c */ /* 0x000fda0003f05070 */
[----:B------:R-:W-:Y:S05]  /*2240*/  @P0 EXIT ;  /* 0x000000000000094d */ /* 0x000fea0003800000 */
[----:B-12---:R-:W1:Y:S01]  /*2250*/  LDC.64 R6, c[0x0][0x380] ;  /* 0x0000e000ff067b82 */ /* 0x006e620000000a00 */
[----:B------:R-:W-:-:S05]  /*2260*/  IADD3 R5, PT, PT, R5, UR4, RZ ;  /* 0x0000000405057c10 */ /* 0x000fca000fffe0ff */
[----:B------:R-:W-:-:S04]  /*2270*/  IMAD R3, R3, R5, R4 ;  /* 0x0000000503037224 */ /* 0x000fc800078e0204 */
        /* <DEDUP_REMOVED lines=12> */
[----:B------:R-:W-:Y:S05]  /*2340*/  @P0 BRA `(.L_x_56) ;  /* 0x0000000000100947 */ /* 0x000fea0003800000 */
[----:B------:R-:W-:Y:S02]  /*2350*/  MOV R0, R6 ;  /* 0x0000000600007202 */ /* 0x000fe40000000f00 */
[----:B------:R-:W-:-:S07]  /*2360*/  MOV R2, 0x2380 ;  /* 0x0000238000027802 */ /* 0x000fce0000000f00 */
[----:B0-----:R-:W-:Y:S05]  /*2370*/  CALL.REL.NOINC `($__internal_0_$__cuda_sm20_rcp_rn_f32_slowpath) ;  /* 0x0000000000287944 */ /* 0x001fea0003c00000 */
[----:B------:R-:W-:Y:S05]  /*2380*/  BRA `(.L_x_57) ;  /* 0x0000000000107947 */ /* 0x000fea0003800000 */
.L_x_56:
[----:B0-----:R-:W0:Y:S02]  /*2390*/  MUFU.RCP R13, R6 ;  /* 0x00000006000d7308 */ /* 0x001e240000001000 */
[----:B0-----:R-:W-:-:S04]  /*23a0*/  FFMA R0, R6, R13, -1 ;  /* 0xbf80000006007423 */ /* 0x001fc8000000000d */
[----:B------:R-:W-:-:S04]  /*23b0*/  FADD.FTZ R0, -R0, -RZ ;  /* 0x800000ff00007221 */ /* 0x000fc80000010100 */
[----:B------:R-:W-:-:S07]  /*23c0*/  FFMA R13, R13, R0, R13 ;  /* 0x000000000d0d7223 */ /* 0x000fce000000000d */
.L_x_57:
[----:B------:R-:W-:Y:S05]  /*23d0*/  BSYNC.RECONVERGENT B1 ;  /* 0x0000000000017941 */ /* 0x000fea0003800200 */
.L_x_55:
[----:B------:R-:W0:Y:S02]  /*23e0*/  LDC.64 R4, c[0x0][0x388] ;  /* 0x0000e200ff047b82 */ /* 0x000e240000000a00 */
[----:B0-----:R-:W-:-:S05]  /*23f0*/  IMAD.WIDE.U32 R2, R3, 0x4, R4 ;  /* 0x0000000403027825 */ /* 0x001fca00078e0004 */
[----:B------:R-:W-:Y:S01]  /*2400*/  STG.E desc[UR8][R2.64], R13 ;  /* 0x0000000d02007986 */ /* 0x000fe2000c101908 */
[----:B------:R-:W-:Y:S05]  /*2410*/  EXIT ;  /* 0x000000000000794d */ /* 0x000fea0003800000 */
        .weak           $__internal_0_$__cuda_sm20_rcp_rn_f32_slowpath
        .type           $__internal_0_$__cuda_sm20_rcp_rn_f32_slowpath,@function
        .size           $__internal_0_$__cuda_sm20_rcp_rn_f32_slowpath,(.L_x_63 - $__internal_0_$__cuda_sm20_rcp_rn_f32_slowpath)
$__internal_0_$__cuda_sm20_rcp_rn_f32_slowpath:
[----:B------:R-:W-:Y:S01]  /*2420*/  SHF.L.U32 R11, R0, 0x1, RZ ;  /* 0x00000001000b7819 */ /* 0x000fe200000006ff */
[----:B------:R-:W-:Y:S03]  /*2430*/  BSSY.RECONVERGENT B0, `(.L_x_58) ;  /* 0x0000030000007945 */ /* 0x000fe60003800200 */
[----:B------:R-:W-:-:S04]  /*2440*/  SHF.R.U32.HI R11, RZ, 0x18, R11 ;  /* 0x00000018ff0b7819 */ /* 0x000fc8000001160b */
[----:B------:R-:W-:-:S13]  /*2450*/  ISETP.NE.U32.AND P0, PT, R11, RZ, PT ;  /* 0x000000ff0b00720c */ /* 0x000fda0003f05070 */
[----:B------:R-:W-:Y:S05]  /*2460*/  @P0 BRA `(.L_x_59) ;  /* 0x0000000000280947 */ /* 0x000fea0003800000 */
[----:B------:R-:W-:-:S04]  /*2470*/  SHF.L.U32 R11, R0, 0x1, RZ ;  /* 0x00000001000b7819 */ /* 0x000fc800000006ff */
[----:B------:R-:W-:-:S13]  /*2480*/  ISETP.NE.AND P0, PT, R11, RZ, PT ;  /* 0x000000ff0b00720c */ /* 0x000fda0003f05270 */
[----:B------:R-:W-:Y:S01]  /*2490*/  @P0 FFMA R11, R0, 1.84467440737095516160e+19, RZ ;  /* 0x5f800000000b0823 */ /* 0x000fe200000000ff */
[----:B------:R-:W-:Y:S08]  /*24a0*/  @!P0 MUFU.RCP R13, R0 ;  /* 0x00000000000d8308 */ /* 0x000ff00000001000 */
[----:B------:R-:W0:Y:S02]  /*24b0*/  @P0 MUFU.RCP R26, R11 ;  /* 0x0000000b001a0308 */ /* 0x000e240000001000 */
[----:B0-----:R-:W-:-:S04]  /*24c0*/  @P0 FFMA R15, R11, R26, -1 ;  /* 0xbf8000000b0f0423 */ /* 0x001fc8000000001a */
[----:B------:R-:W-:-:S04]  /*24d0*/  @P0 FADD.FTZ R15, -R15, -RZ ;  /* 0x800000ff0f0f0221 */ /* 0x000fc80000010100 */
[----:B------:R-:W-:-:S04]  /*24e0*/  @P0 FFMA R15, R26, R15, R26 ;  /* 0x0000000f1a0f0223 */ /* 0x000fc8000000001a */
[----:B------:R-:W-:Y:S01]  /*24f0*/  @P0 FFMA R13, R15, 1.84467440737095516160e+19, RZ ;  /* 0x5f8000000f0d0823 */ /* 0x000fe200000000ff */
[----:B------:R-:W-:Y:S06]  /*2500*/  BRA `(.L_x_60) ;  /* 0x0000000000887947 */ /* 0x000fec0003800000 */
.L_x_59:
[----:B------:R-:W-:-:S04]  /*2510*/  IADD3 R13, PT, PT, R11, -0xfd, RZ ;  /* 0xffffff030b0d7810 */ /* 0x000fc80007ffe0ff */
[----:B------:R-:W-:-:S13]  /*2520*/  ISETP.GT.U32.AND P0, PT, R13, 0x1, PT ;  /* 0x000000010d00780c */ /* 0x000fda0003f04070 */
[----:B------:R-:W-:Y:S05]  /*2530*/  @P0 BRA `(.L_x_61) ;  /* 0x0000000000780947 */ /* 0x000fea0003800000 */
[----:B------:R-:W-:Y:S02]  /*2540*/  LOP3.LUT R28, R0, 0x7fffff, RZ, 0xc0, !PT ;  /* 0x007fffff001c7812 */ /* 0x000fe400078ec0ff */
[----:B------:R-:W-:Y:S02]  /*2550*/  IADD3 R11, PT, PT, R11, -0xfc, RZ ;  /* 0xffffff040b0b7810 */ /* 0x000fe40007ffe0ff */
[----:B------:R-:W-:-:S04]  /*2560*/  LOP3.LUT R28, R28, 0x3f800000, RZ, 0xfc, !PT ;  /* 0x3f8000001c1c7812 */ /* 0x000fc800078efcff */
[----:B------:R-:W0:Y:S02]  /*2570*/  MUFU.RCP R15, R28 ;  /* 0x0000001c000f7308 */ /* 0x000e240000001000 */
[----:B0-----:R-:W-:-:S04]  /*2580*/  FFMA R26, R28, R15, -1 ;  /* 0xbf8000001c1a7423 */ /* 0x001fc8000000000f */
[----:B------:R-:W-:-:S04]  /*2590*/  FADD.FTZ R26, -R26, -RZ ;  /* 0x800000ff1a1a7221 */ /* 0x000fc80000010100 */
[CCC-:B------:R-:W-:Y:S01]  /*25a0*/  FFMA.RM R25, R15.reuse, R26.reuse, R15.reuse ;  /* 0x0000001a0f197223 */ /* 0x1c0fe2000000400f */
[----:B------:R-:W-:-:S05]  /*25b0*/  FFMA.RP R26, R15, R26, R15 ;  /* 0x0000001a0f1a7223 */ /* 0x000fca000000800f */
[C---:B------:R-:W-:Y:S01]  /*25c0*/  FSETP.NEU.FTZ.AND P0, PT, R25.reuse, R26, PT ;  /* 0x0000001a1900720b */ /* 0x040fe20003f1d000 */
[----:B------:R-:W-:Y:S01]  /*25d0*/  HFMA2 R26, -RZ, RZ, 0, 1.78813934326171875e-07 ;  /* 0x00000003ff1a7431 */ /* 0x000fe200000001ff */
[----:B------:R-:W-:-:S04]  /*25e0*/  LOP3.LUT R25, R25, 0x7fffff, RZ, 0xc0, !PT ;  /* 0x007fffff19197812 */ /* 0x000fc800078ec0ff */
[-C--:B------:R-:W-:Y:S02]  /*25f0*/  SHF.L.U32 R15, R26, R13.reuse, RZ ;  /* 0x0000000d1a0f7219 */ /* 0x080fe400000006ff */
[----:B------:R-:W-:Y:S02]  /*2600*/  LOP3.LUT R26, R25, 0x800000, RZ, 0xfc, !PT ;  /* 0x00800000191a7812 */ /* 0x000fe400078efcff */
[----:B------:R-:W-:Y:S02]  /*2610*/  SEL R25, RZ, 0xffffffff, !P0 ;  /* 0xffffffffff197807 */ /* 0x000fe40004000000 */
[----:B------:R-:W-:Y:S02]  /*2620*/  LOP3.LUT R28, R15, R26, RZ, 0xc0, !PT ;  /* 0x0000001a0f1c7212 */ /* 0x000fe400078ec0ff */
[----:B------:R-:W-:Y:S02]  /*2630*/  IADD3 R25, PT, PT, -R25, RZ, RZ ;  /* 0x000000ff19197210 */ /* 0x000fe40007ffe1ff */
[----:B------:R-:W-:-:S02]  /*2640*/  SHF.R.U32.HI R28, RZ, R13, R28 ;  /* 0x0000000dff1c7219 */ /* 0x000fc4000001161c */
[--C-:B------:R-:W-:Y:S02]  /*2650*/  LOP3.LUT P1, RZ, R25, R13, R26.reuse, 0xf8, !PT ;  /* 0x0000000d19ff7212 */ /* 0x100fe4000782f81a */
[C---:B------:R-:W-:Y:S02]  /*2660*/  LOP3.LUT P0, RZ, R28.reuse, 0x1, RZ, 0xc0, !PT ;  /* 0x000000011cff7812 */ /* 0x040fe4000780c0ff */
[----:B------:R-:W-:Y:S02]  /*2670*/  LOP3.LUT P2, RZ, R28, 0x2, RZ, 0xc0, !PT ;  /* 0x000000021cff7812 */ /* 0x000fe4000784c0ff */
[----:B------:R-:W-:Y:S02]  /*2680*/  SHF.R.U32.HI R11, RZ, R11, R26 ;  /* 0x0000000bff0b7219 */ /* 0x000fe4000001161a */
[----:B------:R-:W-:Y:S02]  /*2690*/  PLOP3.LUT P0, PT, P0, P1, P2, 0xe0, 0x0 ;  /* 0x000000000000781c */ /* 0x000fe40000703c20 */
[----:B------:R-:W-:-:S02]  /*26a0*/  LOP3.LUT P1, RZ, R0, 0x7fffff, RZ, 0xc0, !PT ;  /* 0x007fffff00ff7812 */ /* 0x000fc4000782c0ff */
[----:B------:R-:W-:-:S04]  /*26b0*/  SEL R13, RZ, 0x1, !P0 ;  /* 0x00000001ff0d7807 */ /* 0x000fc80004000000 */
[----:B------:R-:W-:-:S04]  /*26c0*/  IADD3 R13, PT, PT, -R13, RZ, RZ ;  /* 0x000000ff0d0d7210 */ /* 0x000fc80007ffe1ff */
[----:B------:R-:W-:-:S13]  /*26d0*/  ISETP.GE.AND P0, PT, R13, RZ, PT ;  /* 0x000000ff0d00720c */ /* 0x000fda0003f06270 */
[----:B------:R-:W-:-:S04]  /*26e0*/  @!P0 IADD3 R11, PT, PT, R11, 0x1, RZ ;  /* 0x000000010b0b8810 */ /* 0x000fc80007ffe0ff */
[----:B------:R-:W-:-:S04]  /*26f0*/  @!P1 SHF.L.U32 R11, R11, 0x1, RZ ;  /* 0x000000010b0b9819 */ /* 0x000fc800000006ff */
[----:B------:R-:W-:Y:S01]  /*2700*/  LOP3.LUT R13, R11, 0x80000000, R0, 0xf8, !PT ;  /* 0x800000000b0d7812 */ /* 0x000fe200078ef800 */
[----:B------:R-:W-:Y:S06]  /*2710*/  BRA `(.L_x_60) ;  /* 0x0000000000047947 */ /* 0x000fec0003800000 */
.L_x_61:
[----:B------:R0:W1:Y:S02]  /*2720*/  MUFU.RCP R13, R0 ;  /* 0x00000000000d7308 */ /* 0x0000640000001000 */
.L_x_60:
[----:B------:R-:W-:Y:S05]  /*2730*/  BSYNC.RECONVERGENT B0 ;  /* 0x0000000000007941 */ /* 0x000fea0003800200 */
.L_x_58:
[----:B------:R-:W-:Y:S01]  /*2740*/  HFMA2 R29, -RZ, RZ, 0, 0 ;  /* 0x00000000ff1d7431 */ /* 0x000fe200000001ff */
[----:B------:R-:W-:-:S04]  /*2750*/  MOV R28, R2 ;  /* 0x00000002001c7202 */ /* 0x000fc80000000f00 */
[----:B01----:R-:W-:Y:S05]  /*2760*/  RET.REL.NODEC R28 `(_Z14gpuYoloLayerV3PKfPfjjjj) ;  /* 0xffffffd81c247950 */ /* 0x003fea0003c3ffff */
.L_x_62:
[----:B------:R-:W-:-:S00]  /*2770*/  BRA `(.L_x_62) ;  /* 0xfffffffc00fc7947 */ /* 0x000fc0000383ffff */
[----:B------:R-:W-:-:S00]  /*2780*/  NOP ;  /* 0x0000000000007918 */ /* 0x000fc00000000000 */
[----:B------:R-:W-:-:S00]  /*2790*/  NOP ;  /* 0x0000000000007918 */ /* 0x000fc00000000000 */
[----:B------:R-:W-:-:S00]  /*27a0*/  NOP ;  /* 0x0000000000007918 */ /* 0x000fc00000000000 */
[----:B------:R-:W-:-:S00]  /*27b0*/  NOP ;  /* 0x0000000000007918 */ /* 0x000fc00000000000 */
[----:B------:R-:W-:-:S00]  /*27c0*/  NOP ;  /* 0x0000000000007918 */ /* 0x000fc00000000000 */
[----:B------:R-:W-:-:S00]  /*27d0*/  NOP ;  /* 0x0000000000007918 */ /* 0x000fc00000000000 */
[----:B------:R-:W-:-:S00]  /*27e0*/  NOP ;  /* 0x0000000000007918 */ /* 0x000fc00000000000 */
[----:B------:R-:W-:-:S00]  /*27f0*/  NOP ;  /* 0x0000000000007918 */ /* 0x000fc00000000000 */
.L_x_63:


//--------------------- .nv.shared.reserved.0     --------------------------
	.section	.nv.shared.reserved.0,"aw",@nobits
	.weak		__nv_reservedSMEM_offset_0_alias
	.size		__nv_reservedSMEM_offset_0_alias, 0, 64
	.other		__nv_reservedSMEM_offset_0_alias,@"STO_CUDA_RESERVED_SHARED STV_DEFAULT"
__nv_reservedSMEM_offset_0_alias:
	.zero		0
	.zero		64


//--------------------- .nv.constant0._Z14gpuYoloLayerV3PKfPfjjjj --------------------------
	.section	.nv.constant0._Z14gpuYoloLayerV3PKfPfjjjj,"a",@progbits
	.sectionflags	@""
	.align	4
.nv.constant0._Z14gpuYoloLayerV3PKfPfjjjj:
	.zero		928


//--------------------- SYMBOLS --------------------------

	.type		.nv.reservedSmem.offset0,@object
	.size		.nv.reservedSmem.offset0,0x4
